	.target	sm_90a

	.elftype	@"ET_EXEC"


//--------------------- .note.nv.tkinfo           --------------------------
	.section	.note.nv.tkinfo,"",@"SHT_NOTE"
	.sectionflags	@"SHF_NOTE_NV_TKINFO"
	.tkinfo
        /*0018*/ 	.word	0x00000002
        /*0030*/ 	.string	""
        /*0030*/ 	.string	"ptxas"
        /*0030*/ 	.string	"Cuda compilation tools, release 13.0, V13.0.88"
        /*0030*/ 	.string	"Build cuda_13.0.r13.0/compiler.36424714_0"
        /*0030*/ 	.string	"-arch sm_90a -m 64 "



//--------------------- .note.nv.cuinfo           --------------------------
	.section	.note.nv.cuinfo,"",@"SHT_NOTE"
	.sectionflags	@"SHF_NOTE_NV_CUINFO"
        /*0018*/ 	.short	0x0002
        /*001a*/ 	.short	0x005a
        /*001c*/ 	.short	0x0082
	.zero		2


//--------------------- .nv.info                  --------------------------
	.section	.nv.info,"",@"SHT_CUDA_INFO"
	.align	4


	//----- nvinfo : EIATTR_REGCOUNT
	.align		4
        /*0000*/ 	.byte	0x04, 0x2f
        /*0002*/ 	.short	(.L_15 - .L_14)
	.align		4
.L_14:
        /*0004*/ 	.word	index@(_ZN7cutlass13device_kernelINS_4gemm6kernel13GemmUniversalIN4cute5tupleIJiiiiEEENS1_10collective13CollectiveMmaINS1_34MainloopSm90TmaGmmaWarpSpecializedILi18ENS5_IJNS4_1CILi1EEENSA_ILi2EEESB_EEENS1_32KernelTmaWarpSpecializedPingpongEEENS5_IJNSA_ILi64EEENSA_ILi128EEENSA_ILi32EEEEEENS_6half_tENS5_IJlSB_lEEESK_SL_NS4_8TiledMMAINS4_8MMA_AtomIJNS4_4SM904GMMA26MMA_64x128x16_F32F16F16_SSILNSP_5MajorE0ELSR_0ELNSP_7ScaleInE1ELSS_1EEEEEENS4_6LayoutINS5_IJSB_SB_SB_EEENS5_IJNSA_ILi0EEESX_SX_EEEEENS5_IJNS4_10UnderscoreES10_S10_EEEEENS4_23SM90_TMA_LOAD_MULTICASTENS4_14ComposedLayoutINS4_7SwizzleILi2ELi4ELi3EEENS4_18smem_ptr_flag_bitsILi16EEENSV_INS5_IJNSA_ILi8EEESI_EEENS5_IJSI_SB_EEEEEEEvNS4_8identityENS4_13SM90_TMA_LOADES1D_vS1E_EENS_8epilogue10collective6detail29Sm90TmaWarpSpecializedAdapterINS1I_15DefaultEpilogueISK_SL_SL_NS1H_6thread17LinearCombinationISK_Li1EffLNS1M_9ScaleType4KindE0ELNS_15FloatRoundStyleE2ESK_EENS1_15EpilogueDefaultEEEEEvvEEEEvNT_6ParamsE)
        /*0008*/ 	.word	0x000000a8


	//----- nvinfo : EIATTR_FRAME_SIZE
	.align		4
.L_15:
        /*000c*/ 	.byte	0x04, 0x11
        /*000e*/ 	.short	(.L_17 - .L_16)
	.align		4
.L_16:
        /*0010*/ 	.word	index@(_ZN7cutlass13device_kernelINS_4gemm6kernel13GemmUniversalIN4cute5tupleIJiiiiEEENS1_10collective13CollectiveMmaINS1_34MainloopSm90TmaGmmaWarpSpecializedILi18ENS5_IJNS4_1CILi1EEENSA_ILi2EEESB_EEENS1_32KernelTmaWarpSpecializedPingpongEEENS5_IJNSA_ILi64EEENSA_ILi128EEENSA_ILi32EEEEEENS_6half_tENS5_IJlSB_lEEESK_SL_NS4_8TiledMMAINS4_8MMA_AtomIJNS4_4SM904GMMA26MMA_64x128x16_F32F16F16_SSILNSP_5MajorE0ELSR_0ELNSP_7ScaleInE1ELSS_1EEEEEENS4_6LayoutINS5_IJSB_SB_SB_EEENS5_IJNSA_ILi0EEESX_SX_EEEEENS5_IJNS4_10UnderscoreES10_S10_EEEEENS4_23SM90_TMA_LOAD_MULTICASTENS4_14ComposedLayoutINS4_7SwizzleILi2ELi4ELi3EEENS4_18smem_ptr_flag_bitsILi16EEENSV_INS5_IJNSA_ILi8EEESI_EEENS5_IJSI_SB_EEEEEEEvNS4_8identityENS4_13SM90_TMA_LOADES1D_vS1E_EENS_8epilogue10collective6detail29Sm90TmaWarpSpecializedAdapterINS1I_15DefaultEpilogueISK_SL_SL_NS1H_6thread17LinearCombinationISK_Li1EffLNS1M_9ScaleType4KindE0ELNS_15FloatRoundStyleE2ESK_EENS1_15EpilogueDefaultEEEEEvvEEEEvNT_6ParamsE)
        /*0014*/ 	.word	0x00000008


	//----- nvinfo : EIATTR_MIN_STACK_SIZE
	.align		4
.L_17:
        /*0018*/ 	.byte	0x04, 0x12
        /*001a*/ 	.short	(.L_19 - .L_18)
	.align		4
.L_18:
        /*001c*/ 	.word	index@(_ZN7cutlass13device_kernelINS_4gemm6kernel13GemmUniversalIN4cute5tupleIJiiiiEEENS1_10collective13CollectiveMmaINS1_34MainloopSm90TmaGmmaWarpSpecializedILi18ENS5_IJNS4_1CILi1EEENSA_ILi2EEESB_EEENS1_32KernelTmaWarpSpecializedPingpongEEENS5_IJNSA_ILi64EEENSA_ILi128EEENSA_ILi32EEEEEENS_6half_tENS5_IJlSB_lEEESK_SL_NS4_8TiledMMAINS4_8MMA_AtomIJNS4_4SM904GMMA26MMA_64x128x16_F32F16F16_SSILNSP_5MajorE0ELSR_0ELNSP_7ScaleInE1ELSS_1EEEEEENS4_6LayoutINS5_IJSB_SB_SB_EEENS5_IJNSA_ILi0EEESX_SX_EEEEENS5_IJNS4_10UnderscoreES10_S10_EEEEENS4_23SM90_TMA_LOAD_MULTICASTENS4_14ComposedLayoutINS4_7SwizzleILi2ELi4ELi3EEENS4_18smem_ptr_flag_bitsILi16EEENSV_INS5_IJNSA_ILi8EEESI_EEENS5_IJSI_SB_EEEEEEEvNS4_8identityENS4_13SM90_TMA_LOADES1D_vS1E_EENS_8epilogue10collective6detail29Sm90TmaWarpSpecializedAdapterINS1I_15DefaultEpilogueISK_SL_SL_NS1H_6thread17LinearCombinationISK_Li1EffLNS1M_9ScaleType4KindE0ELNS_15FloatRoundStyleE2ESK_EENS1_15EpilogueDefaultEEEEEvvEEEEvNT_6ParamsE)
        /*0020*/ 	.word	0x00000008
.L_19:


//--------------------- .nv.compat                --------------------------
	.section	.nv.compat,"",@"SHT_CUDA_COMPAT_INFO"
	.align	4
        /*0000*/ 	.byte	0x02, 0x09, 0x01, 0x00, 0x02, 0x02, 0x04, 0x00, 0x02, 0x05, 0x05, 0x00, 0x03, 0x07, 0x01, 0x01
        /*0010*/ 	.byte	0x02, 0x03, 0x01, 0x00, 0x02, 0x06, 0x01, 0x00, 0x04, 0x0b, 0x08, 0x00, 0x00, 0x00, 0x00, 0x00
        /*0020*/ 	.byte	0x00, 0x00, 0x00, 0x00


//--------------------- .nv.info._ZN7cutlass13device_kernelINS_4gemm6kernel13GemmUniversalIN4cute5tupleIJiiiiEEENS1_10collective13CollectiveMmaINS1_34MainloopSm90TmaGmmaWarpSpecializedILi18ENS5_IJNS4_1CILi1EEENSA_ILi2EEESB_EEENS1_32KernelTmaWarpSpecializedPingpongEEENS5_IJNSA_ILi64EEENSA_ILi128EEENSA_ILi32EEEEEENS_6half_tENS5_IJlSB_lEEESK_SL_NS4_8TiledMMAINS4_8MMA_AtomIJNS4_4SM904GMMA26MMA_64x128x16_F32F16F16_SSILNSP_5MajorE0ELSR_0ELNSP_7ScaleInE1ELSS_1EEEEEENS4_6LayoutINS5_IJSB_SB_SB_EEENS5_IJNSA_ILi0EEESX_SX_EEEEENS5_IJNS4_10UnderscoreES10_S10_EEEEENS4_23SM90_TMA_LOAD_MULTICASTENS4_14ComposedLayoutINS4_7SwizzleILi2ELi4ELi3EEENS4_18smem_ptr_flag_bitsILi16EEENSV_INS5_IJNSA_ILi8EEESI_EEENS5_IJSI_SB_EEEEEEEvNS4_8identityENS4_13SM90_TMA_LOADES1D_vS1E_EENS_8epilogue10collective6detail29Sm90TmaWarpSpecializedAdapterINS1I_15DefaultEpilogueISK_SL_SL_NS1H_6thread17LinearCombinationISK_Li1EffLNS1M_9ScaleType4KindE0ELNS_15FloatRoundStyleE2ESK_EENS1_15EpilogueDefaultEEEEEvvEEEEvNT_6ParamsE --------------------------
	.section	.nv.info._ZN7cutlass13device_kernelINS_4gemm6kernel13GemmUniversalIN4cute5tupleIJiiiiEEENS1_10collective13CollectiveMmaINS1_34MainloopSm90TmaGmmaWarpSpecializedILi18ENS5_IJNS4_1CILi1EEENSA_ILi2EEESB_EEENS1_32KernelTmaWarpSpecializedPingpongEEENS5_IJNSA_ILi64EEENSA_ILi128EEENSA_ILi32EEEEEENS_6half_tENS5_IJlSB_lEEESK_SL_NS4_8TiledMMAINS4_8MMA_AtomIJNS4_4SM904GMMA26MMA_64x128x16_F32F16F16_SSILNSP_5MajorE0ELSR_0ELNSP_7ScaleInE1ELSS_1EEEEEENS4_6LayoutINS5_IJSB_SB_SB_EEENS5_IJNSA_ILi0EEESX_SX_EEEEENS5_IJNS4_10UnderscoreES10_S10_EEEEENS4_23SM90_TMA_LOAD_MULTICASTENS4_14ComposedLayoutINS4_7SwizzleILi2ELi4ELi3EEENS4_18smem_ptr_flag_bitsILi16EEENSV_INS5_IJNSA_ILi8EEESI_EEENS5_IJSI_SB_EEEEEEEvNS4_8identityENS4_13SM90_TMA_LOADES1D_vS1E_EENS_8epilogue10collective6detail29Sm90TmaWarpSpecializedAdapterINS1I_15DefaultEpilogueISK_SL_SL_NS1H_6thread17LinearCombinationISK_Li1EffLNS1M_9ScaleType4KindE0ELNS_15FloatRoundStyleE2ESK_EENS1_15EpilogueDefaultEEEEEvvEEEEvNT_6ParamsE,"",@"SHT_CUDA_INFO"
	.sectionflags	@""
	.align	4


	//----- nvinfo : EIATTR_CUDA_API_VERSION
	.align		4
        /*0000*/ 	.byte	0x04, 0x37
        /*0002*/ 	.short	(.L_21 - .L_20)
.L_20:
        /*0004*/ 	.word	0x00000082


	//----- nvinfo : EIATTR_KPARAM_INFO
	.align		4
.L_21:
        /*0008*/ 	.byte	0x04, 0x17
        /*000a*/ 	.short	(.L_23 - .L_22)
.L_22:
        /*000c*/ 	.word	0x00000000
        /*0010*/ 	.short	0x0000
        /*0012*/ 	.short	0x0070
        /*0014*/ 	.byte	0x00, 0xf0, 0x01, 0x10


	//----- nvinfo : EIATTR_SPARSE_MMA_MASK
	.align		4
.L_23:
        /*0018*/ 	.byte	0x03, 0x50
        /*001a*/ 	.short	0x0000


	//----- nvinfo : EIATTR_MAXREG_COUNT
	.align		4
        /*001c*/ 	.byte	0x03, 0x1b
        /*001e*/ 	.short	0x00a8


	//----- nvinfo : EIATTR_NUM_BARRIERS
	.align		4
        /*0020*/ 	.byte	0x02, 0x4c
        /*0022*/ 	.byte	0x01
	.zero		1


	//----- nvinfo : EIATTR_EXTERNS
	.align		4
        /*0024*/ 	.byte	0x04, 0x0f
        /*0026*/ 	.short	(.L_25 - .L_24)


	//   ....[0]....
	.align		4
.L_24:
        /*0028*/ 	.word	index@(__assertfail)


	//----- nvinfo : EIATTR_ANNOTATIONS
	.align		4
.L_25:
        /*002c*/ 	.byte	0x04, 0x55
        /*002e*/ 	.short	(.L_27 - .L_26)


	//   ....[0]....
.L_26:
        /*0030*/ 	.word	0x00000001
        /*0034*/ 	.byte	0x30, 0x0f, 0x00, 0x00, 0x01, 0x00, 0x00, 0x00, 0xd0, 0x62, 0x00, 0x00, 0x01, 0x00, 0x00, 0x00
        /*0044*/ 	.byte	0x50, 0x6f, 0x00, 0x00


	//----- nvinfo : EIATTR_MERCURY_ISA_VERSION
	.align		4
.L_27:
        /*0048*/ 	.byte	0x03, 0x5f
        /*004a*/ 	.short	0x0101


	//----- nvinfo : EIATTR_INT_WARP_WIDE_INSTR_OFFSETS
	.align		4
        /*004c*/ 	.byte	0x04, 0x31
        /*004e*/ 	.short	(.L_29 - .L_28)


	//   ....[0]....
.L_28:
        /*0050*/ 	.word	0x00000680


	//   ....[1]....
        /*0054*/ 	.word	0x000006c0


	//   ....[2]....
        /*0058*/ 	.word	0x00000800


	//   ....[3]....
        /*005c*/ 	.word	0x00000810


	//   ....[4]....
        /*0060*/ 	.word	0x00000830


	//   ....[5]....
        /*0064*/ 	.word	0x00000850


	//   ....[6]....
        /*0068*/ 	.word	0x00000900


	//   ....[7]....
        /*006c*/ 	.word	0x00000950


	//   ....[8]....
        /*0070*/ 	.word	0x00001fa0


	//----- nvinfo : EIATTR_COOP_GROUP_MASK_REGIDS
	.align		4
.L_29:
        /*0074*/ 	.byte	0x04, 0x29
        /*0076*/ 	.short	(.L_31 - .L_30)


	//   ....[0]....
.L_30:
        /*0078*/ 	.word	0xffffffff


	//   ....[1]....
        /*007c*/ 	.word	0xffffffff


	//   ....[2]....
        /*0080*/ 	.word	0xffffffff


	//   ....[3]....
        /*0084*/ 	.word	0xffffffff


	//   ....[4]....
        /*0088*/ 	.word	0xffffffff


	//   ....[5]....
        /*008c*/ 	.word	0xffffffff


	//   ....[6]....
        /*0090*/ 	.word	0xffffffff


	//----- nvinfo : EIATTR_COOP_GROUP_INSTR_OFFSETS
	.align		4
.L_31:
        /*0094*/ 	.byte	0x04, 0x28
        /*0096*/ 	.short	(.L_33 - .L_32)


	//   ....[0]....
.L_32:
        /*0098*/ 	.word	0x00000070


	//   ....[1]....
        /*009c*/ 	.word	0x00000080


	//   ....[2]....
        /*00a0*/ 	.word	0x00000140


	//   ....[3]....
        /*00a4*/ 	.word	0x000004c0


	//   ....[4]....
        /*00a8*/ 	.word	0x00000500


	//   ....[5]....
        /*00ac*/ 	.word	0x000009a0


	//   ....[6]....
        /*00b0*/ 	.word	0x00000ad0


	//----- nvinfo : EIATTR_REG_RECONFIG
	.align		4
.L_33:
        /*00b4*/ 	.byte	0x01, 0x54
	.zero		2


	//----- nvinfo : EIATTR_SYSCALL_OFFSETS
	.align		4
        /*00b8*/ 	.byte	0x04, 0x46
        /*00ba*/ 	.short	(.L_35 - .L_34)


	//   ....[0]....
.L_34:
        /*00bc*/ 	.word	0x000019e0


	//----- nvinfo : EIATTR_MBARRIER_INSTR_OFFSETS
	.align		4
.L_35:
        /*00c0*/ 	.byte	0x04, 0x39
        /*00c2*/ 	.short	(.L_37 - .L_36)


	//   ....[0]....
.L_36:
        /*00c4*/ 	.word	0x00000260
        /*00c8*/ 	.word	0x000000ff
        /*00cc*/ 	.word	0x00000000
        /*00d0*/ 	.short	0x0100
        /*00d2*/ 	.byte	0x08
	.zero		1


	//   ....[1]....
        /*00d4*/ 	.word	0x00000270
        /*00d8*/ 	.word	0x000000ff
        /*00dc*/ 	.word	0x00000090
        /*00e0*/ 	.short	0x0100
        /*00e2*/ 	.byte	0x08
	.zero		1


	//   ....[2]....
        /*00e4*/ 	.word	0x00000280
        /*00e8*/ 	.word	0x000000ff
        /*00ec*/ 	.word	0x00000008
        /*00f0*/ 	.short	0x0100
        /*00f2*/ 	.byte	0x08
	.zero		1


	//   ....[3]....
        /*00f4*/ 	.word	0x00000290
        /*00f8*/ 	.word	0x000000ff
        /*00fc*/ 	.word	0x00000098
        /*0100*/ 	.short	0x0100
        /*0102*/ 	.byte	0x08
	.zero		1


	//   ....[4]....
        /*0104*/ 	.word	0x000002a0
        /*0108*/ 	.word	0x000000ff
        /*010c*/ 	.word	0x00000010
        /*0110*/ 	.short	0x0100
        /*0112*/ 	.byte	0x08
	.zero		1


	//   ....[5]....
        /*0114*/ 	.word	0x000002b0
        /*0118*/ 	.word	0x000000ff
        /*011c*/ 	.word	0x000000a0
        /*0120*/ 	.short	0x0100
        /*0122*/ 	.byte	0x08
	.zero		1


	//   ....[6]....
        /*0124*/ 	.word	0x000002c0
        /*0128*/ 	.word	0x000000ff
        /*012c*/ 	.word	0x00000018
        /*0130*/ 	.short	0x0100
        /*0132*/ 	.byte	0x08
	.zero		1


	//   ....[7]....
        /*0134*/ 	.word	0x000002d0
        /*0138*/ 	.word	0x000000ff
        /*013c*/ 	.word	0x000000a8
        /*0140*/ 	.short	0x0100
        /*0142*/ 	.byte	0x08
	.zero		1


	//   ....[8]....
        /*0144*/ 	.word	0x000002e0
        /*0148*/ 	.word	0x000000ff
        /*014c*/ 	.word	0x00000020
        /*0150*/ 	.short	0x0100
        /*0152*/ 	.byte	0x08
	.zero		1


	//   ....[9]....
        /*0154*/ 	.word	0x000002f0
        /*0158*/ 	.word	0x000000ff
        /*015c*/ 	.word	0x000000b0
        /*0160*/ 	.short	0x0100
        /*0162*/ 	.byte	0x08
	.zero		1


	//   ....[10]....
        /*0164*/ 	.word	0x00000300
        /*0168*/ 	.word	0x000000ff
        /*016c*/ 	.word	0x00000028
        /*0170*/ 	.short	0x0100
        /*0172*/ 	.byte	0x08
	.zero		1


	//   ....[11]....
        /*0174*/ 	.word	0x00000310
        /*0178*/ 	.word	0x000000ff
        /*017c*/ 	.word	0x000000b8
        /*0180*/ 	.short	0x0100
        /*0182*/ 	.byte	0x08
	.zero		1


	//   ....[12]....
        /*0184*/ 	.word	0x00000320
        /*0188*/ 	.word	0x000000ff
        /*018c*/ 	.word	0x00000030
        /*0190*/ 	.short	0x0100
        /*0192*/ 	.byte	0x08
	.zero		1


	//   ....[13]....
        /*0194*/ 	.word	0x00000330
        /*0198*/ 	.word	0x000000ff
        /*019c*/ 	.word	0x000000c0
        /*01a0*/ 	.short	0x0100
        /*01a2*/ 	.byte	0x08
	.zero		1


	//   ....[14]....
        /*01a4*/ 	.word	0x00000340
        /*01a8*/ 	.word	0x000000ff
        /*01ac*/ 	.word	0x00000038
        /*01b0*/ 	.short	0x0100
        /*01b2*/ 	.byte	0x08
	.zero		1


	//   ....[15]....
        /*01b4*/ 	.word	0x00000350
        /*01b8*/ 	.word	0x000000ff
        /*01bc*/ 	.word	0x000000c8
        /*01c0*/ 	.short	0x0100
        /*01c2*/ 	.byte	0x08
	.zero		1


	//   ....[16]....
        /*01c4*/ 	.word	0x00000360
        /*01c8*/ 	.word	0x000000ff
        /*01cc*/ 	.word	0x00000040
        /*01d0*/ 	.short	0x0100
        /*01d2*/ 	.byte	0x08
	.zero		1


	//   ....[17]....
        /*01d4*/ 	.word	0x00000370
        /*01d8*/ 	.word	0x000000ff
        /*01dc*/ 	.word	0x000000d0
        /*01e0*/ 	.short	0x0100
        /*01e2*/ 	.byte	0x08
	.zero		1


	//   ....[18]....
        /*01e4*/ 	.word	0x00000380
        /*01e8*/ 	.word	0x000000ff
        /*01ec*/ 	.word	0x00000048
        /*01f0*/ 	.short	0x0100
        /*01f2*/ 	.byte	0x08
	.zero		1


	//   ....[19]....
        /*01f4*/ 	.word	0x00000390
        /*01f8*/ 	.word	0x000000ff
        /*01fc*/ 	.word	0x000000d8
        /*0200*/ 	.short	0x0100
        /*0202*/ 	.byte	0x08
	.zero		1


	//   ....[20]....
        /*0204*/ 	.word	0x000003a0
        /*0208*/ 	.word	0x000000ff
        /*020c*/ 	.word	0x00000050
        /*0210*/ 	.short	0x0100
        /*0212*/ 	.byte	0x08
	.zero		1


	//   ....[21]....
        /*0214*/ 	.word	0x000003b0
        /*0218*/ 	.word	0x000000ff
        /*021c*/ 	.word	0x000000e0
        /*0220*/ 	.short	0x0100
        /*0222*/ 	.byte	0x08
	.zero		1


	//   ....[22]....
        /*0224*/ 	.word	0x000003c0
        /*0228*/ 	.word	0x000000ff
        /*022c*/ 	.word	0x00000058
        /*0230*/ 	.short	0x0100
        /*0232*/ 	.byte	0x08
	.zero		1


	//   ....[23]....
        /*0234*/ 	.word	0x000003d0
        /*0238*/ 	.word	0x000000ff
        /*023c*/ 	.word	0x000000e8
        /*0240*/ 	.short	0x0100
        /*0242*/ 	.byte	0x08
	.zero		1


	//   ....[24]....
        /*0244*/ 	.word	0x000003e0
        /*0248*/ 	.word	0x000000ff
        /*024c*/ 	.word	0x00000060
        /*0250*/ 	.short	0x0100
        /*0252*/ 	.byte	0x08
	.zero		1


	//   ....[25]....
        /*0254*/ 	.word	0x000003f0
        /*0258*/ 	.word	0x000000ff
        /*025c*/ 	.word	0x000000f0
        /*0260*/ 	.short	0x0100
        /*0262*/ 	.byte	0x08
	.zero		1


	//   ....[26]....
        /*0264*/ 	.word	0x00000400
        /*0268*/ 	.word	0x000000ff
        /*026c*/ 	.word	0x00000068
        /*0270*/ 	.short	0x0100
        /*0272*/ 	.byte	0x08
	.zero		1


	//   ....[27]....
        /*0274*/ 	.word	0x00000410
        /*0278*/ 	.word	0x000000ff
        /*027c*/ 	.word	0x000000f8
        /*0280*/ 	.short	0x0100
        /*0282*/ 	.byte	0x08
	.zero		1


	//   ....[28]....
        /*0284*/ 	.word	0x00000420
        /*0288*/ 	.word	0x000000ff
        /*028c*/ 	.word	0x00000070
        /*0290*/ 	.short	0x0100
        /*0292*/ 	.byte	0x08
	.zero		1


	//   ....[29]....
        /*0294*/ 	.word	0x00000430
        /*0298*/ 	.word	0x000000ff
        /*029c*/ 	.word	0x00000100
        /*02a0*/ 	.short	0x0100
        /*02a2*/ 	.byte	0x08
	.zero		1


	//   ....[30]....
        /*02a4*/ 	.word	0x00000440
        /*02a8*/ 	.word	0x000000ff
        /*02ac*/ 	.word	0x00000078
        /*02b0*/ 	.short	0x0100
        /*02b2*/ 	.byte	0x08
	.zero		1


	//   ....[31]....
        /*02b4*/ 	.word	0x00000450
        /*02b8*/ 	.word	0x000000ff
        /*02bc*/ 	.word	0x00000108
        /*02c0*/ 	.short	0x0100
        /*02c2*/ 	.byte	0x08
	.zero		1


	//   ....[32]....
        /*02c4*/ 	.word	0x00000460
        /*02c8*/ 	.word	0x000000ff
        /*02cc*/ 	.word	0x00000080
        /*02d0*/ 	.short	0x0100
        /*02d2*/ 	.byte	0x08
	.zero		1


	//   ....[33]....
        /*02d4*/ 	.word	0x00000470
        /*02d8*/ 	.word	0x000000ff
        /*02dc*/ 	.word	0x00000110
        /*02e0*/ 	.short	0x0100
        /*02e2*/ 	.byte	0x08
	.zero		1


	//   ....[34]....
        /*02e4*/ 	.word	0x00000480
        /*02e8*/ 	.word	0x000000ff
        /*02ec*/ 	.word	0x00000088
        /*02f0*/ 	.short	0x0100
        /*02f2*/ 	.byte	0x08
	.zero		1


	//   ....[35]....
        /*02f4*/ 	.word	0x00000490
        /*02f8*/ 	.word	0x000000ff
        /*02fc*/ 	.word	0x00000118
        /*0300*/ 	.short	0x0100
        /*0302*/ 	.byte	0x08
	.zero		1


	//   ....[36]....
        /*0304*/ 	.word	0x00000980
        /*0308*/ 	.word	0x000000ff
        /*030c*/ 	.word	0x00000150
        /*0310*/ 	.short	0x0100
        /*0312*/ 	.byte	0x08
	.zero		1


	//   ....[37]....
        /*0314*/ 	.word	0x00000a20
        /*0318*/ 	.word	0x000000ff
        /*031c*/ 	.word	0x00000158
        /*0320*/ 	.short	0x0100
        /*0322*/ 	.byte	0x08
	.zero		1


	//   ....[38]....
        /*0324*/ 	.word	0x00000a50
        /*0328*/ 	.word	0x000000ff
        /*032c*/ 	.word	0x00000130
        /*0330*/ 	.short	0x0100
        /*0332*/ 	.byte	0x09
	.zero		1


	//   ....[39]....
        /*0334*/ 	.word	0x00000a60
        /*0338*/ 	.word	0x000000ff
        /*033c*/ 	.word	0x00000138
        /*0340*/ 	.short	0x0100
        /*0342*/ 	.byte	0x09
	.zero		1


	//   ....[40]....
        /*0344*/ 	.word	0x00000a70
        /*0348*/ 	.word	0x000000ff
        /*034c*/ 	.word	0x00000140
        /*0350*/ 	.short	0x0100
        /*0352*/ 	.byte	0x09
	.zero		1


	//   ....[41]....
        /*0354*/ 	.word	0x00000a80
        /*0358*/ 	.word	0x000000ff
        /*035c*/ 	.word	0x00000148
        /*0360*/ 	.short	0x0100
        /*0362*/ 	.byte	0x09
	.zero		1


	//   ....[42]....
        /*0364*/ 	.word	0x000018c0
        /*0368*/ 	.word	0x0000005e
        /*036c*/ 	.word	0x00000000
        /*0370*/ 	.short	0x010a
        /*0372*/ 	.byte	0x2a
	.zero		1


	//   ....[43]....
        /*0374*/ 	.word	0x00001a60
        /*0378*/ 	.word	0x00000003
        /*037c*/ 	.word	0x00000000
        /*0380*/ 	.short	0x010a
        /*0382*/ 	.byte	0x3f
	.zero		1


	//   ....[44]....
        /*0384*/ 	.word	0x00001aa0
        /*0388*/ 	.word	0x00000003
        /*038c*/ 	.word	0x00000000
        /*0390*/ 	.short	0x010a
        /*0392*/ 	.byte	0x3f
	.zero		1


	//   ....[45]....
        /*0394*/ 	.word	0x00001ca0
        /*0398*/ 	.word	0x000000ff
        /*039c*/ 	.word	0x00000000
        /*03a0*/ 	.short	0x010a
        /*03a2*/ 	.byte	0x04
	.zero		1


	//   ....[46]....
        /*03a4*/ 	.word	0x00001ce0
        /*03a8*/ 	.word	0x000000ff
        /*03ac*/ 	.word	0x00000000
        /*03b0*/ 	.short	0x010a
        /*03b2*/ 	.byte	0x04
	.zero		1


	//   ....[47]....
        /*03b4*/ 	.word	0x00001e40
        /*03b8*/ 	.word	0x00000005
        /*03bc*/ 	.word	0x00000000
        /*03c0*/ 	.short	0x0101
        /*03c2*/ 	.byte	0x3f
	.zero		1


	//   ....[48]....
        /*03c4*/ 	.word	0x00001f40
        /*03c8*/ 	.word	0x0000005f
        /*03cc*/ 	.word	0x00000000
        /*03d0*/ 	.short	0x0101
        /*03d2*/ 	.byte	0x2f
	.zero		1


	//   ....[49]....
        /*03d4*/ 	.word	0x00002040
        /*03d8*/ 	.word	0x00000003
        /*03dc*/ 	.word	0x00000000
        /*03e0*/ 	.short	0x0101
        /*03e2*/ 	.byte	0x3f
	.zero		1


	//   ....[50]....
        /*03e4*/ 	.word	0x00002100
        /*03e8*/ 	.word	0x0000005e
        /*03ec*/ 	.word	0x00000010
        /*03f0*/ 	.short	0x010a
        /*03f2*/ 	.byte	0x2a
	.zero		1


	//   ....[51]....
        /*03f4*/ 	.word	0x000062f0
        /*03f8*/ 	.word	0x00000061
        /*03fc*/ 	.word	0x00000000
        /*0400*/ 	.short	0x0101
        /*0402*/ 	.byte	0x2f
	.zero		1


	//   ....[52]....
        /*0404*/ 	.word	0x00006c90
        /*0408*/ 	.word	0x0000000c
        /*040c*/ 	.word	0x00000090
        /*0410*/ 	.short	0x010a
        /*0412*/ 	.byte	0x3f
	.zero		1


	//   ....[53]....
        /*0414*/ 	.word	0x00007060
        /*0418*/ 	.word	0x00000004
        /*041c*/ 	.word	0x00000158
        /*0420*/ 	.short	0x0101
        /*0422*/ 	.byte	0x3f
	.zero		1


	//   ....[54]....
        /*0424*/ 	.word	0x000077e0
        /*0428*/ 	.word	0x00000007
        /*042c*/ 	.word	0x00000000
        /*0430*/ 	.short	0x010a
        /*0432*/ 	.byte	0x3f
	.zero		1


	//   ....[55]....
        /*0434*/ 	.word	0x00007860
        /*0438*/ 	.word	0x00000009
        /*043c*/ 	.word	0x00000000
        /*0440*/ 	.short	0x010a
        /*0442*/ 	.byte	0x3f
	.zero		1


	//   ....[56]....
        /*0444*/ 	.word	0x000078f0
        /*0448*/ 	.word	0x00000006
        /*044c*/ 	.word	0x00000000
        /*0450*/ 	.short	0x010a
        /*0452*/ 	.byte	0x3f
	.zero		1


	//   ....[57]....
        /*0454*/ 	.word	0x00007980
        /*0458*/ 	.word	0x00000009
        /*045c*/ 	.word	0x00000000
        /*0460*/ 	.short	0x010a
        /*0462*/ 	.byte	0x3f
	.zero		1


	//   ....[58]....
        /*0464*/ 	.word	0x00007a10
        /*0468*/ 	.word	0x00000006
        /*046c*/ 	.word	0x00000000
        /*0470*/ 	.short	0x010a
        /*0472*/ 	.byte	0x3f
	.zero		1


	//   ....[59]....
        /*0474*/ 	.word	0x00007aa0
        /*0478*/ 	.word	0x00000009
        /*047c*/ 	.word	0x00000000
        /*0480*/ 	.short	0x010a
        /*0482*/ 	.byte	0x3f
	.zero		1


	//   ....[60]....
        /*0484*/ 	.word	0x00007b30
        /*0488*/ 	.word	0x00000006
        /*048c*/ 	.word	0x00000000
        /*0490*/ 	.short	0x010a
        /*0492*/ 	.byte	0x3f
	.zero		1


	//   ....[61]....
        /*0494*/ 	.word	0x00007bc0
        /*0498*/ 	.word	0x00000009
        /*049c*/ 	.word	0x00000000
        /*04a0*/ 	.short	0x010a
        /*04a2*/ 	.byte	0x3f
	.zero		1


	//   ....[62]....
        /*04a4*/ 	.word	0x00007c50
        /*04a8*/ 	.word	0x00000006
        /*04ac*/ 	.word	0x00000000
        /*04b0*/ 	.short	0x010a
        /*04b2*/ 	.byte	0x3f
	.zero		1


	//   ....[63]....
        /*04b4*/ 	.word	0x00007ce0
        /*04b8*/ 	.word	0x00000009
        /*04bc*/ 	.word	0x00000000
        /*04c0*/ 	.short	0x010a
        /*04c2*/ 	.byte	0x3f
	.zero		1


	//   ....[64]....
        /*04c4*/ 	.word	0x00007d70
        /*04c8*/ 	.word	0x00000006
        /*04cc*/ 	.word	0x00000000
        /*04d0*/ 	.short	0x010a
        /*04d2*/ 	.byte	0x3f
	.zero		1


	//   ....[65]....
        /*04d4*/ 	.word	0x00007e00
        /*04d8*/ 	.word	0x00000009
        /*04dc*/ 	.word	0x00000000
        /*04e0*/ 	.short	0x010a
        /*04e2*/ 	.byte	0x3f
	.zero		1


	//   ....[66]....
        /*04e4*/ 	.word	0x00007e90
        /*04e8*/ 	.word	0x00000006
        /*04ec*/ 	.word	0x00000000
        /*04f0*/ 	.short	0x010a
        /*04f2*/ 	.byte	0x3f
	.zero		1


	//   ....[67]....
        /*04f4*/ 	.word	0x00007f20
        /*04f8*/ 	.word	0x00000009
        /*04fc*/ 	.word	0x00000000
        /*0500*/ 	.short	0x010a
        /*0502*/ 	.byte	0x3f
	.zero		1


	//   ....[68]....
        /*0504*/ 	.word	0x00007fb0
        /*0508*/ 	.word	0x00000006
        /*050c*/ 	.word	0x00000000
        /*0510*/ 	.short	0x010a
        /*0512*/ 	.byte	0x3f
	.zero		1


	//   ....[69]....
        /*0514*/ 	.word	0x00008040
        /*0518*/ 	.word	0x00000009
        /*051c*/ 	.word	0x00000000
        /*0520*/ 	.short	0x010a
        /*0522*/ 	.byte	0x3f
	.zero		1


	//   ....[70]....
        /*0524*/ 	.word	0x000080d0
        /*0528*/ 	.word	0x00000006
        /*052c*/ 	.word	0x00000000
        /*0530*/ 	.short	0x010a
        /*0532*/ 	.byte	0x3f
	.zero		1


	//   ....[71]....
        /*0534*/ 	.word	0x00008160
        /*0538*/ 	.word	0x00000003
        /*053c*/ 	.word	0x00000000
        /*0540*/ 	.short	0x010a
        /*0542*/ 	.byte	0x3f
	.zero		1


	//   ....[72]....
        /*0544*/ 	.word	0x000081c0
        /*0548*/ 	.word	0x00000060
        /*054c*/ 	.word	0x00000000
        /*0550*/ 	.short	0x010a
        /*0552*/ 	.byte	0x3f
	.zero		1


	//   ....[73]....
        /*0554*/ 	.word	0x00008210
        /*0558*/ 	.word	0x00000003
        /*055c*/ 	.word	0x00000000
        /*0560*/ 	.short	0x010a
        /*0562*/ 	.byte	0x3f
	.zero		1


	//   ....[74]....
        /*0564*/ 	.word	0x00008270
        /*0568*/ 	.word	0x00000005
        /*056c*/ 	.word	0x00000000
        /*0570*/ 	.short	0x010a
        /*0572*/ 	.byte	0x3f
	.zero		1


	//   ....[75]....
        /*0574*/ 	.word	0x000082c0
        /*0578*/ 	.word	0x00000060
        /*057c*/ 	.word	0x00000010
        /*0580*/ 	.short	0x010a
        /*0582*/ 	.byte	0x3f
	.zero		1


	//   ....[76]....
        /*0584*/ 	.word	0x00008390
        /*0588*/ 	.word	0x0000000c
        /*058c*/ 	.word	0x00000090
        /*0590*/ 	.short	0x010a
        /*0592*/ 	.byte	0x3f
	.zero		1


	//   ....[77]....
        /*0594*/ 	.word	0x00008460
        /*0598*/ 	.word	0x00000007
        /*059c*/ 	.word	0x00000000
        /*05a0*/ 	.short	0x010a
        /*05a2*/ 	.byte	0x3f
	.zero		1


	//   ....[78]....
        /*05a4*/ 	.word	0x000084b0
        /*05a8*/ 	.word	0x00000009
        /*05ac*/ 	.word	0x00000000
        /*05b0*/ 	.short	0x010a
        /*05b2*/ 	.byte	0x3f
	.zero		1


	//   ....[79]....
        /*05b4*/ 	.word	0x00008500
        /*05b8*/ 	.word	0x00000006
        /*05bc*/ 	.word	0x00000000
        /*05c0*/ 	.short	0x010a
        /*05c2*/ 	.byte	0x3f
	.zero		1


	//   ....[80]....
        /*05c4*/ 	.word	0x00008550
        /*05c8*/ 	.word	0x00000009
        /*05cc*/ 	.word	0x00000000
        /*05d0*/ 	.short	0x010a
        /*05d2*/ 	.byte	0x3f
	.zero		1


	//   ....[81]....
        /*05d4*/ 	.word	0x000085a0
        /*05d8*/ 	.word	0x00000006
        /*05dc*/ 	.word	0x00000000
        /*05e0*/ 	.short	0x010a
        /*05e2*/ 	.byte	0x3f
	.zero		1


	//   ....[82]....
        /*05e4*/ 	.word	0x000085f0
        /*05e8*/ 	.word	0x00000009
        /*05ec*/ 	.word	0x00000000
        /*05f0*/ 	.short	0x010a
        /*05f2*/ 	.byte	0x3f
	.zero		1


	//   ....[83]....
        /*05f4*/ 	.word	0x00008640
        /*05f8*/ 	.word	0x00000006
        /*05fc*/ 	.word	0x00000000
        /*0600*/ 	.short	0x010a
        /*0602*/ 	.byte	0x3f
	.zero		1


	//   ....[84]....
        /*0604*/ 	.word	0x00008690
        /*0608*/ 	.word	0x00000009
        /*060c*/ 	.word	0x00000000
        /*0610*/ 	.short	0x010a
        /*0612*/ 	.byte	0x3f
	.zero		1


	//   ....[85]....
        /*0614*/ 	.word	0x000086e0
        /*0618*/ 	.word	0x00000006
        /*061c*/ 	.word	0x00000000
        /*0620*/ 	.short	0x010a
        /*0622*/ 	.byte	0x3f
	.zero		1


	//   ....[86]....
        /*0624*/ 	.word	0x00008730
        /*0628*/ 	.word	0x00000009
        /*062c*/ 	.word	0x00000000
        /*0630*/ 	.short	0x010a
        /*0632*/ 	.byte	0x3f
	.zero		1


	//   ....[87]....
        /*0634*/ 	.word	0x00008780
        /*0638*/ 	.word	0x00000006
        /*063c*/ 	.word	0x00000000
        /*0640*/ 	.short	0x010a
        /*0642*/ 	.byte	0x3f
	.zero		1


	//   ....[88]....
        /*0644*/ 	.word	0x000087d0
        /*0648*/ 	.word	0x00000009
        /*064c*/ 	.word	0x00000000
        /*0650*/ 	.short	0x010a
        /*0652*/ 	.byte	0x3f
	.zero		1


	//   ....[89]....
        /*0654*/ 	.word	0x00008820
        /*0658*/ 	.word	0x00000006
        /*065c*/ 	.word	0x00000000
        /*0660*/ 	.short	0x010a
        /*0662*/ 	.byte	0x3f
	.zero		1


	//   ....[90]....
        /*0664*/ 	.word	0x00008870
        /*0668*/ 	.word	0x00000009
        /*066c*/ 	.word	0x00000000
        /*0670*/ 	.short	0x010a
        /*0672*/ 	.byte	0x3f
	.zero		1


	//   ....[91]....
        /*0674*/ 	.word	0x000088c0
        /*0678*/ 	.word	0x00000006
        /*067c*/ 	.word	0x00000000
        /*0680*/ 	.short	0x010a
        /*0682*/ 	.byte	0x3f
	.zero		1


	//   ....[92]....
        /*0684*/ 	.word	0x00008910
        /*0688*/ 	.word	0x00000009
        /*068c*/ 	.word	0x00000000
        /*0690*/ 	.short	0x010a
        /*0692*/ 	.byte	0x3f
	.zero		1


	//   ....[93]....
        /*0694*/ 	.word	0x00008960
        /*0698*/ 	.word	0x00000006
        /*069c*/ 	.word	0x00000000
        /*06a0*/ 	.short	0x010a
        /*06a2*/ 	.byte	0x3f
	.zero		1


	//----- nvinfo : EIATTR_NUM_MBARRIERS
	.align		4
.L_37:
        /*06a4*/ 	.byte	0x03, 0x38
        /*06a6*/ 	.short	0x002a


	//----- nvinfo : EIATTR_EXIT_INSTR_OFFSETS
	.align		4
        /*06a8*/ 	.byte	0x04, 0x1c
        /*06aa*/ 	.short	(.L_39 - .L_38)


	//   ....[0]....
.L_38:
        /*06ac*/ 	.word	0x00001570


	//   ....[1]....
        /*06b0*/ 	.word	0x000015d0


	//   ....[2]....
        /*06b4*/ 	.word	0x00006980


	//   ....[3]....
        /*06b8*/ 	.word	0x000069b0


	//   ....[4]....
        /*06bc*/ 	.word	0x000081b0


	//----- nvinfo : EIATTR_MAX_THREADS
	.align		4
.L_39:
        /*06c0*/ 	.byte	0x04, 0x05
        /*06c2*/ 	.short	(.L_41 - .L_40)
.L_40:
        /*06c4*/ 	.word	0x00000180
        /*06c8*/ 	.word	0x00000001
        /*06cc*/ 	.word	0x00000001


	//----- nvinfo : EIATTR_CRS_STACK_SIZE
	.align		4
.L_41:
        /*06d0*/ 	.byte	0x04, 0x1e
        /*06d2*/ 	.short	(.L_43 - .L_42)
.L_42:
        /*06d4*/ 	.word	0x00000000


	//----- nvinfo : EIATTR_CBANK_PARAM_SIZE
	.align		4
.L_43:
        /*06d8*/ 	.byte	0x03, 0x19
        /*06da*/ 	.short	0x0470


	//----- nvinfo : EIATTR_PARAM_CBANK
	.align		4
        /*06dc*/ 	.byte	0x04, 0x0a
        /*06de*/ 	.short	(.L_45 - .L_44)
	.align		4
.L_44:
        /*06e0*/ 	.word	index@(.nv.constant0._ZN7cutlass13device_kernelINS_4gemm6kernel13GemmUniversalIN4cute5tupleIJiiiiEEENS1_10collective13CollectiveMmaINS1_34MainloopSm90TmaGmmaWarpSpecializedILi18ENS5_IJNS4_1CILi1EEENSA_ILi2EEESB_EEENS1_32KernelTmaWarpSpecializedPingpongEEENS5_IJNSA_ILi64EEENSA_ILi128EEENSA_ILi32EEEEEENS_6half_tENS5_IJlSB_lEEESK_SL_NS4_8TiledMMAINS4_8MMA_AtomIJNS4_4SM904GMMA26MMA_64x128x16_F32F16F16_SSILNSP_5MajorE0ELSR_0ELNSP_7ScaleInE1ELSS_1EEEEEENS4_6LayoutINS5_IJSB_SB_SB_EEENS5_IJNSA_ILi0EEESX_SX_EEEEENS5_IJNS4_10UnderscoreES10_S10_EEEEENS4_23SM90_TMA_LOAD_MULTICASTENS4_14ComposedLayoutINS4_7SwizzleILi2ELi4ELi3EEENS4_18smem_ptr_flag_bitsILi16EEENSV_INS5_IJNSA_ILi8EEESI_EEENS5_IJSI_SB_EEEEEEEvNS4_8identityENS4_13SM90_TMA_LOADES1D_vS1E_EENS_8epilogue10collective6detail29Sm90TmaWarpSpecializedAdapterINS1I_15DefaultEpilogueISK_SL_SL_NS1H_6thread17LinearCombinationISK_Li1EffLNS1M_9ScaleType4KindE0ELNS_15FloatRoundStyleE2ESK_EENS1_15EpilogueDefaultEEEEEvvEEEEvNT_6ParamsE)
        /*06e4*/ 	.short	0x0210
        /*06e6*/ 	.short	0x0470


	//----- nvinfo : EIATTR_SW_WAR
	.align		4
.L_45:
        /*06e8*/ 	.byte	0x04, 0x36
        /*06ea*/ 	.short	(.L_47 - .L_46)
.L_46:
        /*06ec*/ 	.word	0x00000008
.L_47:


//--------------------- .nv.callgraph             --------------------------
	.section	.nv.callgraph,"",@"SHT_CUDA_CALLGRAPH"
	.align	4
	.sectionentsize	8
	.align		4
        /*0000*/ 	.word	0x00000000
	.align		4
        /*0004*/ 	.word	0xffffffff
	.align		4
        /*0008*/ 	.word	index@(_ZN7cutlass13device_kernelINS_4gemm6kernel13GemmUniversalIN4cute5tupleIJiiiiEEENS1_10collective13CollectiveMmaINS1_34MainloopSm90TmaGmmaWarpSpecializedILi18ENS5_IJNS4_1CILi1EEENSA_ILi2EEESB_EEENS1_32KernelTmaWarpSpecializedPingpongEEENS5_IJNSA_ILi64EEENSA_ILi128EEENSA_ILi32EEEEEENS_6half_tENS5_IJlSB_lEEESK_SL_NS4_8TiledMMAINS4_8MMA_AtomIJNS4_4SM904GMMA26MMA_64x128x16_F32F16F16_SSILNSP_5MajorE0ELSR_0ELNSP_7ScaleInE1ELSS_1EEEEEENS4_6LayoutINS5_IJSB_SB_SB_EEENS5_IJNSA_ILi0EEESX_SX_EEEEENS5_IJNS4_10UnderscoreES10_S10_EEEEENS4_23SM90_TMA_LOAD_MULTICASTENS4_14ComposedLayoutINS4_7SwizzleILi2ELi4ELi3EEENS4_18smem_ptr_flag_bitsILi16EEENSV_INS5_IJNSA_ILi8EEESI_EEENS5_IJSI_SB_EEEEEEEvNS4_8identityENS4_13SM90_TMA_LOADES1D_vS1E_EENS_8epilogue10collective6detail29Sm90TmaWarpSpecializedAdapterINS1I_15DefaultEpilogueISK_SL_SL_NS1H_6thread17LinearCombinationISK_Li1EffLNS1M_9ScaleType4KindE0ELNS_15FloatRoundStyleE2ESK_EENS1_15EpilogueDefaultEEEEEvvEEEEvNT_6ParamsE)
	.align		4
        /*000c*/ 	.word	index@(__assertfail)
	.align		4
        /*0010*/ 	.word	0x00000000
	.align		4
        /*0014*/ 	.word	0xfffffffe
	.align		4
        /*0018*/ 	.word	0x00000000
	.align		4
        /*001c*/ 	.word	0xfffffffd
	.align		4
        /*0020*/ 	.word	0x00000000
	.align		4
        /*0024*/ 	.word	0xfffffffc


//--------------------- .nv.constant4             --------------------------
	.section	.nv.constant4,"a",@progbits
	.align	8
	.align		8
.nv.constant4:
        /*0000*/ 	.dword	__assertfail
	.align		8
        /*0008*/ 	.dword	__unnamed_1
	.align		8
        /*0010*/ 	.dword	_ZN40_INTERNAL_bcf1b49a_4_k_cu_82ea1c4c_259504cuda3std3__45__cpo5beginE
	.align		8
        /*0018*/ 	.dword	_ZN40_INTERNAL_bcf1b49a_4_k_cu_82ea1c4c_259504cuda3std3__45__cpo3endE
	.align		8
        /*0020*/ 	.dword	_ZN40_INTERNAL_bcf1b49a_4_k_cu_82ea1c4c_259504cuda3std3__45__cpo6cbeginE
	.align		8
        /*0028*/ 	.dword	_ZN40_INTERNAL_bcf1b49a_4_k_cu_82ea1c4c_259504cuda3std3__45__cpo4cendE
	.align		8
        /*0030*/ 	.dword	_ZN40_INTERNAL_bcf1b49a_4_k_cu_82ea1c4c_259504cuda3std3__442_GLOBAL__N__bcf1b49a_4_k_cu_82ea1c4c_259506ignoreE
	.align		8
        /*0038*/ 	.dword	_ZN40_INTERNAL_bcf1b49a_4_k_cu_82ea1c4c_259504cuda3std3__419piecewise_constructE
	.align		8
        /*0040*/ 	.dword	_ZN40_INTERNAL_bcf1b49a_4_k_cu_82ea1c4c_259504cuda3std3__48in_placeE
	.align		8
        /*0048*/ 	.dword	_ZN40_INTERNAL_bcf1b49a_4_k_cu_82ea1c4c_259504cuda3std6ranges3__45__cpo4swapE
	.align		8
        /*0050*/ 	.dword	_ZN40_INTERNAL_bcf1b49a_4_k_cu_82ea1c4c_259504cuda3std6ranges3__45__cpo9iter_moveE
	.align		8
        /*0058*/ 	.dword	_ZN40_INTERNAL_bcf1b49a_4_k_cu_82ea1c4c_259504cute7productE
	.align		8
        /*0060*/ 	.dword	_ZN40_INTERNAL_bcf1b49a_4_k_cu_82ea1c4c_259504cute1_E
	.align		8
        /*0068*/ 	.dword	$str$22
	.align		8
        /*0070*/ 	.dword	$str$23


//--------------------- .text._ZN7cutlass13device_kernelINS_4gemm6kernel13GemmUniversalIN4cute5tupleIJiiiiEEENS1_10collective13CollectiveMmaINS1_34MainloopSm90TmaGmmaWarpSpecializedILi18ENS5_IJNS4_1CILi1EEENSA_ILi2EEESB_EEENS1_32KernelTmaWarpSpecializedPingpongEEENS5_IJNSA_ILi64EEENSA_ILi128EEENSA_ILi32EEEEEENS_6half_tENS5_IJlSB_lEEESK_SL_NS4_8TiledMMAINS4_8MMA_AtomIJNS4_4SM904GMMA26MMA_64x128x16_F32F16F16_SSILNSP_5MajorE0ELSR_0ELNSP_7ScaleInE1ELSS_1EEEEEENS4_6LayoutINS5_IJSB_SB_SB_EEENS5_IJNSA_ILi0EEESX_SX_EEEEENS5_IJNS4_10UnderscoreES10_S10_EEEEENS4_23SM90_TMA_LOAD_MULTICASTENS4_14ComposedLayoutINS4_7SwizzleILi2ELi4ELi3EEENS4_18smem_ptr_flag_bitsILi16EEENSV_INS5_IJNSA_ILi8EEESI_EEENS5_IJSI_SB_EEEEEEEvNS4_8identityENS4_13SM90_TMA_LOADES1D_vS1E_EENS_8epilogue10collective6detail29Sm90TmaWarpSpecializedAdapterINS1I_15DefaultEpilogueISK_SL_SL_NS1H_6thread17LinearCombinationISK_Li1EffLNS1M_9ScaleType4KindE0ELNS_15FloatRoundStyleE2ESK_EENS1_15EpilogueDefaultEEEEEvvEEEEvNT_6ParamsE --------------------------
	.section	.text._ZN7cutlass13device_kernelINS_4gemm6kernel13GemmUniversalIN4cute5tupleIJiiiiEEENS1_10collective13CollectiveMmaINS1_34MainloopSm90TmaGmmaWarpSpecializedILi18ENS5_IJNS4_1CILi1EEENSA_ILi2EEESB_EEENS1_32KernelTmaWarpSpecializedPingpongEEENS5_IJNSA_ILi64EEENSA_ILi128EEENSA_ILi32EEEEEENS_6half_tENS5_IJlSB_lEEESK_SL_NS4_8TiledMMAINS4_8MMA_AtomIJNS4_4SM904GMMA26MMA_64x128x16_F32F16F16_SSILNSP_5MajorE0ELSR_0ELNSP_7ScaleInE1ELSS_1EEEEEENS4_6LayoutINS5_IJSB_SB_SB_EEENS5_IJNSA_ILi0EEESX_SX_EEEEENS5_IJNS4_10UnderscoreES10_S10_EEEEENS4_23SM90_TMA_LOAD_MULTICASTENS4_14ComposedLayoutINS4_7SwizzleILi2ELi4ELi3EEENS4_18smem_ptr_flag_bitsILi16EEENSV_INS5_IJNSA_ILi8EEESI_EEENS5_IJSI_SB_EEEEEEEvNS4_8identityENS4_13SM90_TMA_LOADES1D_vS1E_EENS_8epilogue10collective6detail29Sm90TmaWarpSpecializedAdapterINS1I_15DefaultEpilogueISK_SL_SL_NS1H_6thread17LinearCombinationISK_Li1EffLNS1M_9ScaleType4KindE0ELNS_15FloatRoundStyleE2ESK_EENS1_15EpilogueDefaultEEEEEvvEEEEvNT_6ParamsE,"ax",@progbits
	.align	128
.text._ZN7cutlass13device_kernelINS_4gemm6kernel13GemmUniversalIN4cute5tupleIJiiiiEEENS1_10collective13CollectiveMmaINS1_34MainloopSm90TmaGmmaWarpSpecializedILi18ENS5_IJNS4_1CILi1EEENSA_ILi2EEESB_EEENS1_32KernelTmaWarpSpecializedPingpongEEENS5_IJNSA_ILi64EEENSA_ILi128EEENSA_ILi32EEEEEENS_6half_tENS5_IJlSB_lEEESK_SL_NS4_8TiledMMAINS4_8MMA_AtomIJNS4_4SM904GMMA26MMA_64x128x16_F32F16F16_SSILNSP_5MajorE0ELSR_0ELNSP_7ScaleInE1ELSS_1EEEEEENS4_6LayoutINS5_IJSB_SB_SB_EEENS5_IJNSA_ILi0EEESX_SX_EEEEENS5_IJNS4_10UnderscoreES10_S10_EEEEENS4_23SM90_TMA_LOAD_MULTICASTENS4_14ComposedLayoutINS4_7SwizzleILi2ELi4ELi3EEENS4_18smem_ptr_flag_bitsILi16EEENSV_INS5_IJNSA_ILi8EEESI_EEENS5_IJSI_SB_EEEEEEEvNS4_8identityENS4_13SM90_TMA_LOADES1D_vS1E_EENS_8epilogue10collective6detail29Sm90TmaWarpSpecializedAdapterINS1I_15DefaultEpilogueISK_SL_SL_NS1H_6thread17LinearCombinationISK_Li1EffLNS1M_9ScaleType4KindE0ELNS_15FloatRoundStyleE2ESK_EENS1_15EpilogueDefaultEEEEEvvEEEEvNT_6ParamsE:
        .type           _ZN7cutlass13device_kernelINS_4gemm6kernel13GemmUniversalIN4cute5tupleIJiiiiEEENS1_10collective13CollectiveMmaINS1_34MainloopSm90TmaGmmaWarpSpecializedILi18ENS5_IJNS4_1CILi1EEENSA_ILi2EEESB_EEENS1_32KernelTmaWarpSpecializedPingpongEEENS5_IJNSA_ILi64EEENSA_ILi128EEENSA_ILi32EEEEEENS_6half_tENS5_IJlSB_lEEESK_SL_NS4_8TiledMMAINS4_8MMA_AtomIJNS4_4SM904GMMA26MMA_64x128x16_F32F16F16_SSILNSP_5MajorE0ELSR_0ELNSP_7ScaleInE1ELSS_1EEEEEENS4_6LayoutINS5_IJSB_SB_SB_EEENS5_IJNSA_ILi0EEESX_SX_EEEEENS5_IJNS4_10UnderscoreES10_S10_EEEEENS4_23SM90_TMA_LOAD_MULTICASTENS4_14ComposedLayoutINS4_7SwizzleILi2ELi4ELi3EEENS4_18smem_ptr_flag_bitsILi16EEENSV_INS5_IJNSA_ILi8EEESI_EEENS5_IJSI_SB_EEEEEEEvNS4_8identityENS4_13SM90_TMA_LOADES1D_vS1E_EENS_8epilogue10collective6detail29Sm90TmaWarpSpecializedAdapterINS1I_15DefaultEpilogueISK_SL_SL_NS1H_6thread17LinearCombinationISK_Li1EffLNS1M_9ScaleType4KindE0ELNS_15FloatRoundStyleE2ESK_EENS1_15EpilogueDefaultEEEEEvvEEEEvNT_6ParamsE,@function
        .size           _ZN7cutlass13device_kernelINS_4gemm6kernel13GemmUniversalIN4cute5tupleIJiiiiEEENS1_10collective13CollectiveMmaINS1_34MainloopSm90TmaGmmaWarpSpecializedILi18ENS5_IJNS4_1CILi1EEENSA_ILi2EEESB_EEENS1_32KernelTmaWarpSpecializedPingpongEEENS5_IJNSA_ILi64EEENSA_ILi128EEENSA_ILi32EEEEEENS_6half_tENS5_IJlSB_lEEESK_SL_NS4_8TiledMMAINS4_8MMA_AtomIJNS4_4SM904GMMA26MMA_64x128x16_F32F16F16_SSILNSP_5MajorE0ELSR_0ELNSP_7ScaleInE1ELSS_1EEEEEENS4_6LayoutINS5_IJSB_SB_SB_EEENS5_IJNSA_ILi0EEESX_SX_EEEEENS5_IJNS4_10UnderscoreES10_S10_EEEEENS4_23SM90_TMA_LOAD_MULTICASTENS4_14ComposedLayoutINS4_7SwizzleILi2ELi4ELi3EEENS4_18smem_ptr_flag_bitsILi16EEENSV_INS5_IJNSA_ILi8EEESI_EEENS5_IJSI_SB_EEEEEEEvNS4_8identityENS4_13SM90_TMA_LOADES1D_vS1E_EENS_8epilogue10collective6detail29Sm90TmaWarpSpecializedAdapterINS1I_15DefaultEpilogueISK_SL_SL_NS1H_6thread17LinearCombinationISK_Li1EffLNS1M_9ScaleType4KindE0ELNS_15FloatRoundStyleE2ESK_EENS1_15EpilogueDefaultEEEEEvvEEEEvNT_6ParamsE,(.L_x_230 - _ZN7cutlass13device_kernelINS_4gemm6kernel13GemmUniversalIN4cute5tupleIJiiiiEEENS1_10collective13CollectiveMmaINS1_34MainloopSm90TmaGmmaWarpSpecializedILi18ENS5_IJNS4_1CILi1EEENSA_ILi2EEESB_EEENS1_32KernelTmaWarpSpecializedPingpongEEENS5_IJNSA_ILi64EEENSA_ILi128EEENSA_ILi32EEEEEENS_6half_tENS5_IJlSB_lEEESK_SL_NS4_8TiledMMAINS4_8MMA_AtomIJNS4_4SM904GMMA26MMA_64x128x16_F32F16F16_SSILNSP_5MajorE0ELSR_0ELNSP_7ScaleInE1ELSS_1EEEEEENS4_6LayoutINS5_IJSB_SB_SB_EEENS5_IJNSA_ILi0EEESX_SX_EEEEENS5_IJNS4_10UnderscoreES10_S10_EEEEENS4_23SM90_TMA_LOAD_MULTICASTENS4_14ComposedLayoutINS4_7SwizzleILi2ELi4ELi3EEENS4_18smem_ptr_flag_bitsILi16EEENSV_INS5_IJNSA_ILi8EEESI_EEENS5_IJSI_SB_EEEEEEEvNS4_8identityENS4_13SM90_TMA_LOADES1D_vS1E_EENS_8epilogue10collective6detail29Sm90TmaWarpSpecializedAdapterINS1I_15DefaultEpilogueISK_SL_SL_NS1H_6thread17LinearCombinationISK_Li1EffLNS1M_9ScaleType4KindE0ELNS_15FloatRoundStyleE2ESK_EENS1_15EpilogueDefaultEEEEEvvEEEEvNT_6ParamsE)
        .other          _ZN7cutlass13device_kernelINS_4gemm6kernel13GemmUniversalIN4cute5tupleIJiiiiEEENS1_10collective13CollectiveMmaINS1_34MainloopSm90TmaGmmaWarpSpecializedILi18ENS5_IJNS4_1CILi1EEENSA_ILi2EEESB_EEENS1_32KernelTmaWarpSpecializedPingpongEEENS5_IJNSA_ILi64EEENSA_ILi128EEENSA_ILi32EEEEEENS_6half_tENS5_IJlSB_lEEESK_SL_NS4_8TiledMMAINS4_8MMA_AtomIJNS4_4SM904GMMA26MMA_64x128x16_F32F16F16_SSILNSP_5MajorE0ELSR_0ELNSP_7ScaleInE1ELSS_1EEEEEENS4_6LayoutINS5_IJSB_SB_SB_EEENS5_IJNSA_ILi0EEESX_SX_EEEEENS5_IJNS4_10UnderscoreES10_S10_EEEEENS4_23SM90_TMA_LOAD_MULTICASTENS4_14ComposedLayoutINS4_7SwizzleILi2ELi4ELi3EEENS4_18smem_ptr_flag_bitsILi16EEENSV_INS5_IJNSA_ILi8EEESI_EEENS5_IJSI_SB_EEEEEEEvNS4_8identityENS4_13SM90_TMA_LOADES1D_vS1E_EENS_8epilogue10collective6detail29Sm90TmaWarpSpecializedAdapterINS1I_15DefaultEpilogueISK_SL_SL_NS1H_6thread17LinearCombinationISK_Li1EffLNS1M_9ScaleType4KindE0ELNS_15FloatRoundStyleE2ESK_EENS1_15EpilogueDefaultEEEEEvvEEEEvNT_6ParamsE,@"STO_CUDA_ENTRY STV_DEFAULT"
_ZN7cutlass13device_kernelINS_4gemm6kernel13GemmUniversalIN4cute5tupleIJiiiiEEENS1_10collective13CollectiveMmaINS1_34MainloopSm90TmaGmmaWarpSpecializedILi18ENS5_IJNS4_1CILi1EEENSA_ILi2EEESB_EEENS1_32KernelTmaWarpSpecializedPingpongEEENS5_IJNSA_ILi64EEENSA_ILi128EEENSA_ILi32EEEEEENS_6half_tENS5_IJlSB_lEEESK_SL_NS4_8TiledMMAINS4_8MMA_AtomIJNS4_4SM904GMMA26MMA_64x128x16_F32F16F16_SSILNSP_5MajorE0ELSR_0ELNSP_7ScaleInE1ELSS_1EEEEEENS4_6LayoutINS5_IJSB_SB_SB_EEENS5_IJNSA_ILi0EEESX_SX_EEEEENS5_IJNS4_10UnderscoreES10_S10_EEEEENS4_23SM90_TMA_LOAD_MULTICASTENS4_14ComposedLayoutINS4_7SwizzleILi2ELi4ELi3EEENS4_18smem_ptr_flag_bitsILi16EEENSV_INS5_IJNSA_ILi8EEESI_EEENS5_IJSI_SB_EEEEEEEvNS4_8identityENS4_13SM90_TMA_LOADES1D_vS1E_EENS_8epilogue10collective6detail29Sm90TmaWarpSpecializedAdapterINS1I_15DefaultEpilogueISK_SL_SL_NS1H_6thread17LinearCombinationISK_Li1EffLNS1M_9ScaleType4KindE0ELNS_15FloatRoundStyleE2ESK_EENS1_15EpilogueDefaultEEEEEvvEEEEvNT_6ParamsE:
[----:B------:R-:W0:Y:S02]  /*0000*/  LDC R1, c[0x0][0x28] ;  /* 0x00000a00ff017b82 */ /* 0x000e240000000800 */
[----:B0-----:R-:W-:Y:S01]  /*0010*/  VIADD R1, R1, 0xfffffff8 ;  /* 0xfffffff801017836 */ /* 0x001fe20000000000 */
[----:B------:R-:W0:Y:S01]  /*0020*/  S2R R4, SR_TID.X ;  /* 0x0000000000047919 */ /* 0x000e220000002100 */
[----:B------:R-:W-:Y:S01]  /*0030*/  ELECT P0, URZ, PT ;  /* 0x00000000003f782f */ /* 0x000fe20003800000 */
[----:B------:R-:W-:Y:S01]  /*0040*/  BSSY B0, `(.L_x_0) ;  /* 0x000000f000007945 */ /* 0x000fe20003800000 */
[--C-:B0-----:R-:W-:Y:S02]  /*0050*/  SHF.R.U32.HI R2, RZ, 0x5, R4.reuse ;  /* 0x00000005ff027819 */ /* 0x101fe40000011604 */
[----:B------:R-:W-:-:S03]  /*0060*/  SHF.R.U32.HI R7, RZ, 0x7, R4 ;  /* 0x00000007ff077819 */ /* 0x000fc60000011604 */
[----:B------:R-:W0:Y:S04]  /*0070*/  SHFL.IDX PT, R5, R2, RZ, 0x1f ;  /* 0x00001fff02057589 */ /* 0x000e2800000e0000 */
[----:B------:R1:W2:Y:S01]  /*0080*/  SHFL.IDX PT, R10, R7, RZ, 0x1f ;  /* 0x00001fff070a7589 */ /* 0x0002a200000e0000 */
[----:B0-----:R-:W-:-:S13]  /*0090*/  ISETP.NE.OR P0, PT, R5, RZ, !P0 ;  /* 0x000000ff0500720c */ /* 0x001fda0004705670 */
[----:B-12---:R-:W-:Y:S05]  /*00a0*/  @P0 BRA `(.L_x_1) ;  /* 0x0000000000200947 */ /* 0x006fea0003800000 */
[----:B------:R-:W-:Y:S02]  /*00b0*/  ULDC.64 UR4, c[0x0][0x198] ;  /* 0x0000660000047ab9 */ /* 0x000fe40000000a00 */
[----:B------:R-:W-:Y:S02]  /*00c0*/  UIADD3 UR6, UP0, UR4, 0xf0, URZ ;  /* 0x000000f004067890 */ /* 0x000fe4000ff1e03f */
[----:B------:R-:W-:Y:S02]  /*00d0*/  UIADD3 UR4, UP1, UR4, 0x1f0, URZ ;  /* 0x000001f004047890 */ /* 0x000fe4000ff3e03f */
[----:B------:R-:W-:Y:S02]  /*00e0*/  UIADD3.X UR7, URZ, UR5, URZ, UP0, !UPT ;  /* 0x000000053f077290 */ /* 0x000fe400087fe43f */
[----:B------:R-:W-:-:S07]  /*00f0*/  UIADD3.X UR5, URZ, UR5, URZ, UP1, !UPT ;  /* 0x000000053f057290 */ /* 0x000fce0008ffe43f */
[----:B------:R0:W-:Y:S02]  /*0100*/  UTMACCTL.PF [UR6] ;  /* 0x00000000060079b9 */ /* 0x0001e40008040000 */
[----:B------:R0:W-:Y:S02]  /*0110*/  UTMACCTL.PF [UR4] ;  /* 0x00000000040079b9 */ /* 0x0001e40008040000 */
[----:B0-----:R-:W-:Y:S01]  /*0120*/  NOP ;  /* 0x0000000000007918 */ /* 0x001fe20000000000 */
.L_x_1:
[----:B------:R-:W-:Y:S05]  /*0130*/  BSYNC B0 ;  /* 0x0000000000007941 */ /* 0x000fea0003800000 */
.L_x_0:
[----:B------:R-:W0:Y:S02]  /*0140*/  SHFL.IDX PT, R8, R2, RZ, 0x1f ;  /* 0x00001fff02087589 */ /* 0x000e2400000e0000 */
[----:B0-----:R-:W-:-:S13]  /*0150*/  ISETP.NE.AND P0, PT, R8, RZ, PT ;  /* 0x000000ff0800720c */ /* 0x001fda0003f05270 */
[----:B------:R-:W-:Y:S05]  /*0160*/  @P0 BRA `(.L_x_2) ;  /* 0x0000000000d40947 */ /* 0x000fea0003800000 */
[----:B------:R-:W-:Y:S01]  /*0170*/  ELECT P0, URZ, PT ;  /* 0x00000000003f782f */ /* 0x000fe20003800000 */
[----:B------:R-:W-:-:S12]  /*0180*/  BSSY B0, `(.L_x_2) ;  /* 0x0000033000007945 */ /* 0x000fd80003800000 */
[----:B------:R-:W-:Y:S05]  /*0190*/  @!P0 BRA `(.L_x_3) ;  /* 0x0000000000c48947 */ /* 0x000fea0003800000 */
[----:B------:R-:W0:Y:S01]  /*01a0*/  S2UR UR8, SR_CgaCtaId ;  /* 0x00000000000879c3 */ /* 0x000e220000008800 */
[----:B------:R-:W-:Y:S01]  /*01b0*/  UMOV UR4, 0x400 ;  /* 0x0000040000047882 */ /* 0x000fe20000000000 */
[----:B------:R-:W-:Y:S01]  /*01c0*/  UMOV UR5, 0x1 ;  /* 0x0000000100057882 */ /* 0x000fe20000000000 */
[----:B------:R-:W-:Y:S02]  /*01d0*/  UMOV UR6, 0x2 ;  /* 0x0000000200067882 */ /* 0x000fe40000000000 */
[----:B------:R-:W-:-:S04]  /*01e0*/  UIADD3 UR6, -UR6, 0x100000, URZ ;  /* 0x0010000006067890 */ /* 0x000fc8000fffe13f */
[----:B------:R-:W-:Y:S02]  /*01f0*/  USHF.L.U32 UR7, UR6, 0xb, URZ ;  /* 0x0000000b06077899 */ /* 0x000fe4000800063f */
[----:B------:R-:W-:Y:S02]  /*0200*/  USHF.L.U32 UR6, UR6, 0x1, URZ ;  /* 0x0000000106067899 */ /* 0x000fe4000800063f */
[----:B0-----:R-:W-:Y:S02]  /*0210*/  ULEA UR8, UR8, UR4, 0x18 ;  /* 0x0000000408087291 */ /* 0x001fe4000f8ec03f */
[----:B------:R-:W-:-:S04]  /*0220*/  UIADD3 UR4, -UR5, 0x100000, URZ ;  /* 0x0010000005047890 */ /* 0x000fc8000fffe13f */
[----:B------:R-:W-:Y:S02]  /*0230*/  USHF.L.U32 UR5, UR4, 0xb, URZ ;  /* 0x0000000b04057899 */ /* 0x000fe4000800063f */
[----:B------:R-:W-:Y:S01]  /*0240*/  USHF.L.U32 UR4, UR4, 0x1, URZ ;  /* 0x0000000104047899 */ /* 0x000fe2000800063f */
[----:B------:R-:W0:Y:S11]  /*0250*/  FENCE.VIEW.ASYNC.S ;  /* 0x00000000000073c6 */ /* 0x000e360000000000 */
[----:B0-----:R0:W1:Y:S01]  /*0260*/  SYNCS.EXCH.64 URZ, [UR8], UR4 ;  /* 0x00000004083f75b2 */ /* 0x0010620008000100 */
[----:B------:R0:W2:Y:S01]  /*0270*/  SYNCS.EXCH.64 URZ, [UR8+0x90], UR6 ;  /* 0x00009006083f75b2 */ /* 0x0000a20008000100 */
[----:B------:R0:W3:Y:S01]  /*0280*/  SYNCS.EXCH.64 URZ, [UR8+0x8], UR4 ;  /* 0x00000804083f75b2 */ /* 0x0000e20008000100 */
[----:B------:R0:W4:Y:S01]  /*0290*/  SYNCS.EXCH.64 URZ, [UR8+0x98], UR6 ;  /* 0x00009806083f75b2 */ /* 0x0001220008000100 */
[----:B------:R0:W0:Y:S01]  /*02a0*/  SYNCS.EXCH.64 URZ, [UR8+0x10], UR4 ;  /* 0x00001004083f75b2 */ /* 0x0000220008000100 */
        /* <DEDUP_REMOVED lines=31> */
[----:B-1234-:R-:W-:Y:S01]  /*04a0*/  NOP ;  /* 0x0000000000007918 */ /* 0x01efe20000000000 */
.L_x_3:
[----:B0-----:R-:W-:Y:S05]  /*04b0*/  BSYNC B0 ;  /* 0x0000000000007941 */ /* 0x001fea0003800000 */
.L_x_2:
[----:B------:R-:W0:Y:S01]  /*04c0*/  SHFL.IDX PT, R11, R2, RZ, 0x1f ;  /* 0x00001fff020b7589 */ /* 0x000e2200000e0000 */
[----:B------:R-:W1:Y:S01]  /*04d0*/  S2UR UR12, SR_CTAID.X ;  /* 0x00000000000c79c3 */ /* 0x000e620000002500 */
[----:B------:R-:W-:Y:S02]  /*04e0*/  SHF.R.S32.HI R3, RZ, 0x1f, R4 ;  /* 0x0000001fff037819 */ /* 0x000fe40000011404 */
[----:B------:R-:W-:Y:S01]  /*04f0*/  ELECT P0, URZ, PT ;  /* 0x00000000003f782f */ /* 0x000fe20003800000 */
[----:B------:R-:W2:Y:S01]  /*0500*/  SHFL.IDX PT, R9, R2, RZ, 0x1f ;  /* 0x00001fff02097589 */ /* 0x000ea200000e0000 */
[----:B------:R-:W-:Y:S02]  /*0510*/  ELECT P1, URZ, PT ;  /* 0x00000000003f782f */ /* 0x000fe40003820000 */
[----:B------:R-:W-:Y:S01]  /*0520*/  LEA.HI R3, R3, R4, RZ, 0x7 ;  /* 0x0000000403037211 */ /* 0x000fe200078f38ff */
[----:B------:R-:W-:Y:S01]  /*0530*/  ULDC UR4, c[0x0][0x150] ;  /* 0x0000540000047ab9 */ /* 0x000fe20000000800 */
[----:B------:R-:W3:Y:S01]  /*0540*/  S2R R6, SR_CTAID.Y ;  /* 0x0000000000067919 */ /* 0x000ee20000002600 */
[----:B------:R-:W4:Y:S01]  /*0550*/  LDC R21, c[0x0][0x148] ;  /* 0x00005200ff157b82 */ /* 0x000f220000000800 */
[----:B------:R-:W-:Y:S01]  /*0560*/  LOP3.LUT R3, R3, 0xffffff80, RZ, 0xc0, !PT ;  /* 0xffffff8003037812 */ /* 0x000fe200078ec0ff */
[----:B------:R-:W-:Y:S01]  /*0570*/  UMOV UR11, 0x80 ;  /* 0x00000080000b7882 */ /* 0x000fe20000000000 */
[----:B------:R-:W-:Y:S01]  /*0580*/  NOP ;  /* 0x0000000000007918 */ /* 0x000fe20000000000 */
[----:B------:R-:W-:Y:S01]  /*0590*/  NOP ;  /* 0x0000000000007918 */ /* 0x000fe20000000000 */
[C---:B------:R-:W-:Y:S01]  /*05a0*/  VIADD R35, R10.reuse, 0xffffffff ;  /* 0xffffffff0a237836 */ /* 0x040fe20000000000 */
[----:B------:R-:W-:Y:S01]  /*05b0*/  ISETP.NE.AND P2, PT, R10, RZ, PT ;  /* 0x000000ff0a00720c */ /* 0x000fe20003f45270 */
[----:B------:R-:W-:Y:S01]  /*05c0*/  IMAD.IADD R3, R4, 0x1, -R3 ;  /* 0x0000000104037824 */ /* 0x000fe200078e0a03 */
[----:B------:R-:W5:Y:S02]  /*05d0*/  LDC R15, c[0x0][0x140] ;  /* 0x00005000ff0f7b82 */ /* 0x000f640000000800 */
[----:B------:R-:W-:-:S02]  /*05e0*/  ISETP.GE.U32.AND P5, PT, R35, 0x2, PT ;  /* 0x000000022300780c */ /* 0x000fc40003fa6070 */
[----:B------:R-:W-:Y:S02]  /*05f0*/  SHF.R.S32.HI R0, RZ, 0x1f, R3 ;  /* 0x0000001fff007819 */ /* 0x000fe40000011403 */
[----:B0-----:R-:W-:Y:S02]  /*0600*/  ISETP.NE.OR P0, PT, R11, RZ, !P0 ;  /* 0x000000ff0b00720c */ /* 0x001fe40004705670 */
[----:B------:R-:W0:Y:S01]  /*0610*/  LDC R14, c[0x0][0x144] ;  /* 0x00005100ff0e7b82 */ /* 0x000e220000000800 */
[----:B------:R-:W-:Y:S02]  /*0620*/  SHF.R.S32.HI R11, RZ, 0x1f, R8 ;  /* 0x0000001fff0b7819 */ /* 0x000fe40000011408 */
[----:B--2---:R-:W-:Y:S02]  /*0630*/  ISETP.NE.OR P1, PT, R9, RZ, !P1 ;  /* 0x000000ff0900720c */ /* 0x004fe40004f25670 */
[----:B------:R-:W-:Y:S02]  /*0640*/  LEA.HI R11, R11, R8, RZ, 0x2 ;  /* 0x000000080b0b7211 */ /* 0x000fe400078f10ff */
[----:B-1----:R-:W-:-:S02]  /*0650*/  I2FP.F32.U32 R13, UR12 ;  /* 0x0000000c000d7c45 */ /* 0x002fc40008201000 */
[----:B------:R-:W-:Y:S02]  /*0660*/  LOP3.LUT R11, R11, 0x3ffffffc, RZ, 0xc0, !PT ;  /* 0x3ffffffc0b0b7812 */ /* 0x000fe400078ec0ff */
[----:B------:R-:W-:Y:S01]  /*0670*/  LEA.HI R2, R0, R3, RZ, 0x3 ;  /* 0x0000000300027211 */ /* 0x000fe200078f18ff */
[----:B------:R-:W-:Y:S01]  /*0680*/  VOTEU.ALL UP0, P0 ;  /* 0x00000000003f7886 */ /* 0x000fe20000000000 */
[----:B------:R-:W-:Y:S01]  /*0690*/  FMUL R13, R13, UR4 ;  /* 0x000000040d0d7c20 */ /* 0x000fe20008400000 */
[----:B------:R-:W-:Y:S01]  /*06a0*/  IMAD.IADD R11, R8, 0x1, -R11 ;  /* 0x00000001080b7824 */ /* 0x000fe200078e0a0b */
[----:B---3--:R-:W-:Y:S01]  /*06b0*/  I2FP.F32.U32 R8, R6 ;  /* 0x0000000600087245 */ /* 0x008fe20000201000 */
[----:B------:R-:W-:Y:S01]  /*06c0*/  VOTEU.ALL UP1, P1 ;  /* 0x00000000003f7886 */ /* 0x000fe20000820000 */
[----:B------:R-:W1:Y:S01]  /*06d0*/  @!UP0 S2UR UR7, SR_CgaCtaId ;  /* 0x00000000000789c3 */ /* 0x000e620000008800 */
[----:B------:R-:W-:Y:S01]  /*06e0*/  ULDC UR4, c[0x0][0x154] ;  /* 0x0000550000047ab9 */ /* 0x000fe20000000800 */
[--C-:B------:R-:W-:Y:S01]  /*06f0*/  SHF.R.S32.HI R9, RZ, 0x3, R2.reuse ;  /* 0x00000003ff097819 */ /* 0x100fe20000011402 */
[----:B------:R-:W-:Y:S01]  /*0700*/  FMUL R8, R8, UR4 ;  /* 0x0000000408087c20 */ /* 0x000fe20008400000 */
[----:B------:R-:W-:Y:S01]  /*0710*/  SHF.R.S32.HI R12, RZ, 0x1f, R2 ;  /* 0x0000001fff0c7819 */ /* 0x000fe20000011402 */
[----:B------:R-:W2:Y:S01]  /*0720*/  F2I.U32.TRUNC.NTZ R13, R13 ;  /* 0x0000000d000d7305 */ /* 0x000ea2000020f000 */
[----:B------:R-:W-:Y:S01]  /*0730*/  SHF.R.S32.HI R2, RZ, 0x1f, R5 ;  /* 0x0000001fff027819 */ /* 0x000fe20000011405 */
[----:B------:R-:W-:Y:S01]  /*0740*/  UMOV UR4, 0x20 ;  /* 0x0000002000047882 */ /* 0x000fe20000000000 */
[----:B------:R-:W3:Y:S01]  /*0750*/  @!UP1 S2UR UR10, SR_CgaCtaId ;  /* 0x00000000000a99c3 */ /* 0x000ee20000008800 */
[----:B------:R-:W-:Y:S01]  /*0760*/  LEA.HI R12, R12, R9, RZ, 0x2 ;  /* 0x000000090c0c7211 */ /* 0x000fe200078f10ff */
[----:B------:R-:W-:Y:S01]  /*0770*/  @!UP0 UMOV UR6, 0x400 ;  /* 0x0000040000068882 */ /* 0x000fe20000000000 */
[----:B------:R-:W-:Y:S01]  /*0780*/  LEA.HI R2, R2, R5, RZ, 0x2 ;  /* 0x0000000502027211 */ /* 0x000fe200078f10ff */
[----:B------:R-:W-:-:S04]  /*0790*/  @!UP0 UIADD3 UR4, -UR4, 0x100000, URZ ;  /* 0x0010000004048890 */ /* 0x000fc8000fffe13f */
[----:B------:R-:W-:Y:S02]  /*07a0*/  @!UP0 USHF.L.U32 UR5, UR4, 0xb, URZ ;  /* 0x0000000b04058899 */ /* 0x000fe4000800063f */
[----:B------:R-:W-:Y:S01]  /*07b0*/  @!UP0 USHF.L.U32 UR4, UR4, 0x1, URZ ;  /* 0x0000000104048899 */ /* 0x000fe2000800063f */
[----:B------:R-:W4:Y:S01]  /*07c0*/  F2I.U32.TRUNC.NTZ R8, R8 ;  /* 0x0000000800087305 */ /* 0x000f22000020f000 */
[----:B------:R-:W-:Y:S01]  /*07d0*/  LOP3.LUT R12, R12, 0xfffffffc, RZ, 0xc0, !PT ;  /* 0xfffffffc0c0c7812 */ /* 0x000fe200078ec0ff */
[----:B------:R-:W-:Y:S01]  /*07e0*/  @!UP1 UMOV UR9, 0x400 ;  /* 0x0000040000099882 */ /* 0x000fe20000000000 */
[----:B------:R-:W-:Y:S01]  /*07f0*/  LOP3.LUT R2, R2, 0xfffffffc, RZ, 0xc0, !PT ;  /* 0xfffffffc02027812 */ /* 0x000fe200078ec0ff */
[----:B------:R-:W-:Y:S01]  /*0800*/  VOTEU.ALL UP2, P1 ;  /* 0x00000000003f7886 */ /* 0x000fe20000840000 */
[----:B------:R-:W-:Y:S01]  /*0810*/  VOTEU.ALL UP3, P1 ;  /* 0x00000000003f7886 */ /* 0x000fe20000860000 */
[----:B------:R-:W-:Y:S01]  /*0820*/  IMAD.IADD R12, R9, 0x1, -R12 ;  /* 0x00000001090c7824 */ /* 0x000fe200078e0a0c */
[----:B------:R-:W-:Y:S01]  /*0830*/  VOTEU.ALL UP4, P1 ;  /* 0x00000000003f7886 */ /* 0x000fe20000880000 */
[----:B------:R-:W-:Y:S01]  /*0840*/  IMAD.IADD R5, R5, 0x1, -R2 ;  /* 0x0000000105057824 */ /* 0x000fe200078e0a02 */
[----:B------:R-:W-:Y:S01]  /*0850*/  VOTEU.ALL UP5, P1 ;  /* 0x00000000003f7886 */ /* 0x000fe200008a0000 */
[----:B------:R-:W-:Y:S01]  /*0860*/  IMAD R11, R11, 0x4, R12 ;  /* 0x000000040b0b7824 */ /* 0x000fe200078e020c */
[----:B-1----:R-:W-:Y:S01]  /*0870*/  @!UP0 ULEA UR8, UR7, UR6, 0x18 ;  /* 0x0000000607088291 */ /* 0x002fe2000f8ec03f */
[----:B--2---:R-:W-:Y:S01]  /*0880*/  IMAD.MOV R13, RZ, RZ, -R13 ;  /* 0x000000ffff0d7224 */ /* 0x004fe200078e0a0d */
[----:B------:R-:W-:-:S04]  /*0890*/  @!UP1 UIADD3 UR6, -UR11, 0x100000, URZ ;  /* 0x001000000b069890 */ /* 0x000fc8000fffe13f */
[----:B------:R-:W-:Y:S02]  /*08a0*/  @!UP1 USHF.L.U32 UR7, UR6, 0xb, URZ ;  /* 0x0000000b06079899 */ /* 0x000fe4000800063f */
[----:B------:R-:W-:Y:S01]  /*08b0*/  @!UP1 USHF.L.U32 UR6, UR6, 0x1, URZ ;  /* 0x0000000106069899 */ /* 0x000fe2000800063f */
[----:B------:R-:W-:Y:S01]  /*08c0*/  IMAD.SHL.U32 R88, R11, 0x4, RZ ;  /* 0x000000040b587824 */ /* 0x000fe200078e00ff */
[----:B------:R-:W-:Y:S01]  /*08d0*/  ISETP.NE.AND P1, PT, R5, 0x3, PT ;  /* 0x000000030500780c */ /* 0x000fe20003f25270 */
[----:B----4-:R-:W-:Y:S01]  /*08e0*/  IMAD.MOV R24, RZ, RZ, -R8 ;  /* 0x000000ffff187224 */ /* 0x010fe200078e0a08 */
[----:B-----5:R-:W-:Y:S01]  /*08f0*/  ISETP.EQ.U32.AND P3, PT, R15, 0x1, PT ;  /* 0x000000010f00780c */ /* 0x020fe20003f62070 */
[----:B------:R-:W-:Y:S01]  /*0900*/  VOTEU.ALL UP0, P0 ;  /* 0x00000000003f7886 */ /* 0x000fe20000000000 */
[----:B---3--:R-:W-:Y:S01]  /*0910*/  @!UP1 ULEA UR9, UR10, UR9, 0x18 ;  /* 0x000000090a099291 */ /* 0x008fe2000f8ec03f */
[----:B------:R-:W-:Y:S01]  /*0920*/  IMAD R9, R21, R24, R6 ;  /* 0x0000001815097224 */ /* 0x000fe200078e0206 */
[----:B------:R-:W-:Y:S01]  /*0930*/  LOP3.LUT R88, R11, 0xc, R88, 0x78, !PT ;  /* 0x0000000c0b587812 */ /* 0x000fe200078e7858 */
[----:B0-----:R-:W-:Y:S01]  /*0940*/  IMAD R20, R14, R13, UR12 ;  /* 0x0000000c0e147e24 */ /* 0x001fe2000f8e020d */
[----:B------:R-:W-:Y:S01]  /*0950*/  VOTEU.ALL UP1, P0 ;  /* 0x00000000003f7886 */ /* 0x000fe20000020000 */
[----:B------:R-:W-:Y:S01]  /*0960*/  LOP3.LUT P0, RZ, R3, 0x7, RZ, 0xc0, !PT ;  /* 0x0000000703ff7812 */ /* 0x000fe2000780c0ff */
[----:B------:R-:W0:Y:S02]  /*0970*/  FENCE.VIEW.ASYNC.S ;  /* 0x00000000000073c6 */ /* 0x000e240000000000 */
[----:B0-----:R0:W1:Y:S01]  /*0980*/  @!UP0 SYNCS.EXCH.64 URZ, [UR8+0x150], UR4 ;  /* 0x00015004083f85b2 */ /* 0x0010620008000100 */
[----:B------:R-:W-:Y:S01]  /*0990*/  ISETP.NE.AND P4, PT, R9, R88, PT ;  /* 0x000000580900720c */ /* 0x000fe20003f85270 */
[----:B------:R0:W2:Y:S01]  /*09a0*/  SHFL.IDX PT, R14, R7, RZ, 0x1f ;  /* 0x00001fff070e7589 */ /* 0x0000a200000e0000 */
[----:B------:R-:W-:-:S02]  /*09b0*/  ISETP.EQ.OR P1, PT, R5, RZ, !P1 ;  /* 0x000000ff0500720c */ /* 0x000fc40004f22670 */
[----:B------:R-:W-:Y:S02]  /*09c0*/  ISETP.LT.U32.AND P0, PT, R88, 0x2, !P0 ;  /* 0x000000025800780c */ /* 0x000fe40004701070 */
[----:B------:R-:W-:Y:S02]  /*09d0*/  ISETP.EQ.OR P4, PT, R20, RZ, !P4 ;  /* 0x000000ff1400720c */ /* 0x000fe40006782670 */
[----:B------:R-:W-:Y:S02]  /*09e0*/  ISETP.EQ.AND P1, PT, R10, RZ, P1 ;  /* 0x000000ff0a00720c */ /* 0x000fe40000f22270 */
[----:B------:R-:W-:Y:S02]  /*09f0*/  PLOP3.LUT P0, PT, P0, P4, PT, 0x80, 0x0 ;  /* 0x000000000000781c */ /* 0x000fe40000709070 */
[----:B------:R-:W-:Y:S02]  /*0a00*/  SEL R16, RZ, 0x1, !P1 ;  /* 0x00000001ff107807 */ /* 0x000fe40004800000 */
[----:B------:R-:W-:Y:S01]  /*0a10*/  P2R R99, PR, RZ, 0x1 ;  /* 0x00000001ff637803 */ /* 0x000fe20000000000 */
[----:B------:R0:W3:Y:S01]  /*0a20*/  @!UP1 SYNCS.EXCH.64 URZ, [UR8+0x158], UR4 ;  /* 0x00015804083f95b2 */ /* 0x0000e20008000100 */
[----:B------:R-:W-:Y:S01]  /*0a30*/  NOP ;  /* 0x0000000000007918 */ /* 0x000fe20000000000 */
[----:B------:R-:W-:Y:S01]  /*0a40*/  SEL R16, R16, 0x2, P5 ;  /* 0x0000000210107807 */ /* 0x000fe20002800000 */
[----:B------:R0:W4:Y:S01]  /*0a50*/  @!UP2 SYNCS.EXCH.64 URZ, [UR9+0x130], UR6 ;  /* 0x00013006093fa5b2 */ /* 0x0001220008000100 */
[----:B------:R0:W0:Y:S01]  /*0a60*/  @!UP3 SYNCS.EXCH.64 URZ, [UR9+0x138], UR6 ;  /* 0x00013806093fb5b2 */ /* 0x0000220008000100 */
[----:B------:R0:W0:Y:S01]  /*0a70*/  @!UP4 SYNCS.EXCH.64 URZ, [UR9+0x140], UR6 ;  /* 0x00014006093fc5b2 */ /* 0x0000220008000100 */
[----:B------:R0:W0:Y:S01]  /*0a80*/  @!UP5 SYNCS.EXCH.64 URZ, [UR9+0x148], UR6 ;  /* 0x00014806093fd5b2 */ /* 0x0000220008000100 */
[----:B------:R-:W-:Y:S01]  /*0a90*/  NOP ;  /* 0x0000000000007918 */ /* 0x000fe20000000000 */
[----:B-1----:R-:W-:Y:S05]  /*0aa0*/  @!P3 BRA `(.L_x_4) ;  /* 0x000000000008b947 */ /* 0x002fea0003800000 */
[----:B0--34-:R-:W-:Y:S01]  /*0ab0*/  UCGABAR_ARV ;  /* 0x00000000000079c7 */ /* 0x019fe20008000000 */
[----:B------:R-:W-:Y:S05]  /*0ac0*/  BRA `(.L_x_5) ;  /* 0x0000000000047947 */ /* 0x000fea0003800000 */
.L_x_4:
[----:B0--34-:R-:W-:Y:S01]  /*0ad0*/  NOP ;  /* 0x0000000000007918 */ /* 0x019fe20000000000 */
.L_x_5:
[----:B------:R-:W-:Y:S01]  /*0ae0*/  ULDC.64 UR4, c[0x0][0x598] ;  /* 0x0001660000047ab9 */ /* 0x000fe20000000a00 */
[----:B------:R-:W-:Y:S01]  /*0af0*/  ULDC.64 UR36, c[0x0][0x208] ;  /* 0x0000820000247ab9 */ /* 0x000fe20000000a00 */
[----:B------:R-:W-:-:S04]  /*0b00*/  ISETP.NE.U32.AND P0, PT, RZ, UR4, PT ;  /* 0x00000004ff007c0c */ /* 0x000fc8000bf05070 */
[----:B------:R-:W-:-:S13]  /*0b10*/  ISETP.NE.AND.EX P0, PT, RZ, UR5, PT, P0 ;  /* 0x00000005ff007c0c */ /* 0x000fda000bf05300 */
[----:B------:R-:W-:Y:S05]  /*0b20*/  @!P0 BRA `(.L_x_6) ;  /* 0x00000000001c8947 */ /* 0x000fea0003800000 */
[----:B------:R-:W0:Y:S02]  /*0b30*/  LDC.64 R8, c[0x0][0x598] ;  /* 0x00016600ff087b82 */ /* 0x000e240000000a00 */
[----:B0-----:R-:W3:Y:S02]  /*0b40*/  LDG.E.64 R8, desc[UR36][R8.64] ;  /* 0x0000002408087981 */ /* 0x001ee4000c1e1b00 */
[----:B---3--:R-:W-:-:S04]  /*0b50*/  ISETP.NE.U32.AND P0, PT, R8, RZ, PT ;  /* 0x000000ff0800720c */ /* 0x008fc80003f05070 */
[----:B------:R-:W-:-:S13]  /*0b60*/  ISETP.NE.AND.EX P0, PT, R9, RZ, PT, P0 ;  /* 0x000000ff0900720c */ /* 0x000fda0003f05300 */
[----:B------:R-:W-:Y:S05]  /*0b70*/  @!P0 BRA `(.L_x_6) ;  /* 0x0000000000088947 */ /* 0x000fea0003800000 */
[----:B------:R0:W5:Y:S01]  /*0b80*/  LD.E R89, desc[UR36][R8.64] ;  /* 0x0000002408597980 */ /* 0x000162000c101900 */
[----:B------:R-:W-:Y:S05]  /*0b90*/  BRA `(.L_x_7) ;  /* 0x0000000000247947 */ /* 0x000fea0003800000 */
.L_x_6:
[----:B------:R-:W-:Y:S02]  /*0ba0*/  ULDC.64 UR4, c[0x0][0x588] ;  /* 0x0001620000047ab9 */ /* 0x000fe40000000a00 */
[----:B------:R-:W-:-:S04]  /*0bb0*/  ISETP.NE.U32.AND P0, PT, RZ, UR4, PT ;  /* 0x00000004ff007c0c */ /* 0x000fc8000bf05070 */
[----:B------:R-:W-:-:S13]  /*0bc0*/  ISETP.NE.AND.EX P0, PT, RZ, UR5, PT, P0 ;  /* 0x00000005ff007c0c */ /* 0x000fda000bf05300 */
[----:B------:R-:W-:Y:S05]  /*0bd0*/  @!P0 BRA `(.L_x_8) ;  /* 0x00000000000c8947 */ /* 0x000fea0003800000 */
[----:B------:R-:W0:Y:S02]  /*0be0*/  LDC.64 R8, c[0x0][0x588] ;  /* 0x00016200ff087b82 */ /* 0x000e240000000a00 */
[----:B0-----:R1:W5:Y:S01]  /*0bf0*/  LDG.E R89, desc[UR36][R8.64] ;  /* 0x0000002408597981 */ /* 0x001362000c1e1900 */
[----:B------:R-:W-:Y:S05]  /*0c00*/  BRA `(.L_x_7) ;  /* 0x0000000000087947 */ /* 0x000fea0003800000 */
.L_x_8:
[----:B------:R-:W-:Y:S02]  /*0c10*/  ULDC UR4, c[0x0][0x580] ;  /* 0x0001600000047ab9 */ /* 0x000fe40000000800 */
[----:B------:R-:W-:-:S07]  /*0c20*/  IMAD.U32 R89, RZ, RZ, UR4 ;  /* 0x00000004ff597e24 */ /* 0x000fce000f8e00ff */
.L_x_7:
[----:B------:R-:W-:Y:S02]  /*0c30*/  ULDC.64 UR4, c[0x0][0x5a0] ;  /* 0x0001680000047ab9 */ /* 0x000fe40000000a00 */
[----:B------:R-:W-:-:S04]  /*0c40*/  ISETP.NE.U32.AND P0, PT, RZ, UR4, PT ;  /* 0x00000004ff007c0c */ /* 0x000fc8000bf05070 */
[----:B------:R-:W-:-:S13]  /*0c50*/  ISETP.NE.AND.EX P0, PT, RZ, UR5, PT, P0 ;  /* 0x00000005ff007c0c */ /* 0x000fda000bf05300 */
[----:B------:R-:W-:Y:S05]  /*0c60*/  @!P0 BRA `(.L_x_9) ;  /* 0x00000000001c8947 */ /* 0x000fea0003800000 */
[----:B01----:R-:W0:Y:S02]  /*0c70*/  LDC.64 R8, c[0x0][0x5a0] ;  /* 0x00016800ff087b82 */ /* 0x003e240000000a00 */
[----:B0-----:R-:W3:Y:S02]  /*0c80*/  LDG.E.64 R8, desc[UR36][R8.64] ;  /* 0x0000002408087981 */ /* 0x001ee4000c1e1b00 */
[----:B---3--:R-:W-:-:S04]  /*0c90*/  ISETP.NE.U32.AND P0, PT, R8, RZ, PT ;  /* 0x000000ff0800720c */ /* 0x008fc80003f05070 */
[----:B------:R-:W-:-:S13]  /*0ca0*/  ISETP.NE.AND.EX P0, PT, R9, RZ, PT, P0 ;  /* 0x000000ff0900720c */ /* 0x000fda0003f05300 */
[----:B------:R-:W-:Y:S05]  /*0cb0*/  @!P0 BRA `(.L_x_9) ;  /* 0x0000000000088947 */ /* 0x000fea0003800000 */
[----:B------:R0:W5:Y:S01]  /*0cc0*/  LD.E R90, desc[UR36][R8.64] ;  /* 0x00000024085a7980 */ /* 0x000162000c101900 */
[----:B------:R-:W-:Y:S05]  /*0cd0*/  BRA `(.L_x_10) ;  /* 0x0000000000247947 */ /* 0x000fea0003800000 */
.L_x_9:
[----:B------:R-:W-:Y:S02]  /*0ce0*/  ULDC.64 UR4, c[0x0][0x590] ;  /* 0x0001640000047ab9 */ /* 0x000fe40000000a00 */
[----:B------:R-:W-:-:S04]  /*0cf0*/  ISETP.NE.U32.AND P0, PT, RZ, UR4, PT ;  /* 0x00000004ff007c0c */ /* 0x000fc8000bf05070 */
[----:B------:R-:W-:-:S13]  /*0d00*/  ISETP.NE.AND.EX P0, PT, RZ, UR5, PT, P0 ;  /* 0x00000005ff007c0c */ /* 0x000fda000bf05300 */
[----:B------:R-:W-:Y:S05]  /*0d10*/  @!P0 BRA `(.L_x_11) ;  /* 0x00000000000c8947 */ /* 0x000fea0003800000 */
[----:B------:R-:W3:Y:S02]  /*0d20*/  LDC.64 R90, c[0x0][0x590] ;  /* 0x00016400ff5a7b82 */ /* 0x000ee40000000a00 */
[----:B---3--:R3:W5:Y:S01]  /*0d30*/  LDG.E R90, desc[UR36][R90.64] ;  /* 0x000000245a5a7981 */ /* 0x008762000c1e1900 */
[----:B------:R-:W-:Y:S05]  /*0d40*/  BRA `(.L_x_10) ;  /* 0x0000000000087947 */ /* 0x000fea0003800000 */
.L_x_11:
[----:B------:R-:W-:Y:S02]  /*0d50*/  ULDC UR4, c[0x0][0x584] ;  /* 0x0001610000047ab9 */ /* 0x000fe40000000800 */
[----:B------:R-:W-:-:S07]  /*0d60*/  IMAD.U32 R90, RZ, RZ, UR4 ;  /* 0x00000004ff5a7e24 */ /* 0x000fce000f8e00ff */
.L_x_10:
[----:B------:R-:W4:Y:S01]  /*0d70*/  LDC R2, c[0x0][0x65c] ;  /* 0x00019700ff027b82 */ /* 0x000f220000000800 */
[----:B------:R-:W-:Y:S01]  /*0d80*/  ULDC UR6, c[0x0][0x28c] ;  /* 0x0000a30000067ab9 */ /* 0x000fe20000000800 */
[----:B------:R-:W-:Y:S01]  /*0d90*/  ISETP.NE.AND P0, PT, R10, 0x2, PT ;  /* 0x000000020a00780c */ /* 0x000fe20003f05270 */
[----:B------:R-:W-:Y:S01]  /*0da0*/  UIADD3 UR6, UR6, 0x1f, URZ ;  /* 0x0000001f06067890 */ /* 0x000fe2000fffe03f */
[----:B01----:R-:W-:Y:S01]  /*0db0*/  IMAD.U32 R8, RZ, RZ, UR12 ;  /* 0x0000000cff087e24 */ /* 0x003fe2000f8e00ff */
[----:B------:R-:W-:Y:S01]  /*0dc0*/  UMOV UR38, URZ ;  /* 0x0000003f00267c82 */ /* 0x000fe20008000000 */
[----:B------:R-:W-:Y:S01]  /*0dd0*/  IMAD.MOV.U32 R9, RZ, RZ, RZ ;  /* 0x000000ffff097224 */ /* 0x000fe200078e00ff */
[----:B------:R-:W-:Y:S01]  /*0de0*/  USHF.R.S32.HI UR7, URZ, 0x1f, UR6 ;  /* 0x0000001f3f077899 */ /* 0x000fe20008011406 */
[----:B------:R-:W-:Y:S01]  /*0df0*/  UMOV UR39, URZ ;  /* 0x0000003f00277c82 */ /* 0x000fe20008000000 */
[----:B------:R-:W-:Y:S02]  /*0e00*/  ULDC.64 UR8, c[0x0][0x650] ;  /* 0x0001940000087ab9 */ /* 0x000fe40000000a00 */
[----:B------:R-:W-:-:S04]  /*0e10*/  ULEA.HI UR7, UR7, UR6, URZ, 0x5 ;  /* 0x0000000607077291 */ /* 0x000fc8000f8f283f */
[----:B------:R-:W-:Y:S01]  /*0e20*/  USHF.R.S32.HI UR40, URZ, 0x5, UR7 ;  /* 0x000000053f287899 */ /* 0x000fe20008011407 */
[----:B----4-:R-:W-:-:S13]  /*0e30*/  ISETP.NE.AND P1, PT, R2, 0x1, PT ;  /* 0x000000010200780c */ /* 0x010fda0003f25270 */
[----:B------:R-:W0:Y:S01]  /*0e40*/  @P1 LDC R19, c[0x0][0x10] ;  /* 0x00000400ff131b82 */ /* 0x000e220000000800 */
[----:B------:R-:W-:Y:S02]  /*0e50*/  @P1 IMAD.MOV.U32 R7, RZ, RZ, RZ ;  /* 0x000000ffff071224 */ /* 0x000fe400078e00ff */
[----:B------:R-:W-:-:S05]  /*0e60*/  @P1 IMAD.MOV.U32 R17, RZ, RZ, RZ ;  /* 0x000000ffff111224 */ /* 0x000fca00078e00ff */
[----:B------:R-:W1:Y:S01]  /*0e70*/  @!P1 LDC R11, c[0x0][0xc] ;  /* 0x00000300ff0b9b82 */ /* 0x000e620000000800 */
[----:B------:R-:W-:Y:S01]  /*0e80*/  ULDC UR4, c[0x0][0xc] ;  /* 0x0000030000047ab9 */ /* 0x000fe20000000800 */
[----:B------:R-:W-:Y:S02]  /*0e90*/  ULDC UR5, c[0x0][0x10] ;  /* 0x0000040000057ab9 */ /* 0x000fe40000000800 */
[----:B------:R-:W-:-:S04]  /*0ea0*/  UIMAD.WIDE.U32 UR4, UR4, UR5, URZ ;  /* 0x00000005040472a5 */ /* 0x000fc8000f8e003f */
[----:B------:R-:W4:Y:S01]  /*0eb0*/  LDC R2, c[0x0][0x14] ;  /* 0x00000500ff027b82 */ /* 0x000f220000000800 */
[----:B0-----:R-:W-:-:S04]  /*0ec0*/  @P1 IMAD.WIDE.U32 R18, R19, UR12, R6 ;  /* 0x0000000c13121c25 */ /* 0x001fc8000f8e0006 */
[----:B------:R-:W-:Y:S02]  /*0ed0*/  @P1 IMAD.IADD R17, R19, 0x1, R17 ;  /* 0x0000000113111824 */ /* 0x000fe400078e0211 */
[----:B-1----:R-:W-:-:S04]  /*0ee0*/  @!P1 IMAD.WIDE.U32 R8, R6, R11, R8 ;  /* 0x0000000b06089225 */ /* 0x002fc800078e0008 */
[----:B------:R-:W-:Y:S02]  /*0ef0*/  @!P1 IMAD.MOV.U32 R18, RZ, RZ, R8 ;  /* 0x000000ffff129224 */ /* 0x000fe400078e0008 */
[----:B------:R-:W-:Y:S02]  /*0f00*/  @!P1 IMAD.MOV.U32 R17, RZ, RZ, R9 ;  /* 0x000000ffff119224 */ /* 0x000fe400078e0009 */
[----:B----4-:R-:W-:-:S04]  /*0f10*/  IMAD.WIDE.U32 R12, R2, UR4, RZ ;  /* 0x00000004020c7c25 */ /* 0x010fc8000f8e00ff */
[----:B------:R-:W-:Y:S01]  /*0f20*/  IMAD R23, R2, UR5, RZ ;  /* 0x0000000502177c24 */ /* 0x000fe2000f8e02ff */
[----:B------:R0:W-:Y:S03]  /*0f30*/  STL.64 [R1], R12 ;  /* 0x0000000c01007387 */ /* 0x0001e60000100a00 */
[----:B------:R-:W-:Y:S01]  /*0f40*/  IMAD.IADD R23, R13, 0x1, R23 ;  /* 0x000000010d177824 */ /* 0x000fe200078e0217 */
[----:B------:R-:W-:Y:S06]  /*0f50*/  @P0 BRA `(.L_x_12) ;  /* 0x0000000000200947 */ /* 0x000fec0003800000 */
[----:B------:R-:W-:Y:S01]  /*0f60*/  UISETP.GE.U32.AND UP0, UPT, UR40, 0x12, UPT ;  /* 0x000000122800788c */ /* 0x000fe2000bf06070 */
[----:B------:R-:W-:Y:S01]  /*0f70*/  IADD3 R18, P0, R18, R12, RZ ;  /* 0x0000000c12127210 */ /* 0x000fe20007f1e0ff */
[----:B------:R-:W-:Y:S01]  /*0f80*/  UIMAD.WIDE.U32 UR4, UR40, 0x38e38e39, URZ ;  /* 0x38e38e39280478a5 */ /* 0x000fe2000f8e003f */
[----:B------:R-:W-:-:S03]  /*0f90*/  UMOV UR39, URZ ;  /* 0x0000003f00277c82 */ /* 0x000fc60008000000 */
[----:B------:R-:W-:Y:S01]  /*0fa0*/  USHF.R.U32.HI UR4, URZ, 0x2, UR5 ;  /* 0x000000023f047899 */ /* 0x000fe20008011605 */
[----:B------:R-:W-:-:S03]  /*0fb0*/  IMAD.X R17, R23, 0x1, R17, P0 ;  /* 0x0000000117117824 */ /* 0x000fc600000e0611 */
[----:B------:R-:W-:Y:S02]  /*0fc0*/  UIMAD UR38, UR4, -0x12, UR40 ;  /* 0xffffffee042678a4 */ /* 0x000fe4000f8e0228 */
[----:B------:R-:W-:-:S12]  /*0fd0*/  @UP0 ULOP3.LUT UR39, UR4, 0x1, URZ, 0xc0, !UPT ;  /* 0x0000000104270892 */ /* 0x000fd8000f8ec03f */
.L_x_12:
[----:B------:R-:W-:Y:S01]  /*0fe0*/  ISETP.GE.U32.AND P0, PT, R18, UR8, PT ;  /* 0x0000000812007c0c */ /* 0x000fe2000bf06070 */
[----:B------:R-:W-:Y:S01]  /*0ff0*/  IMAD.MOV.U32 R19, RZ, RZ, -0x1 ;  /* 0xffffffffff137424 */ /* 0x000fe200078e00ff */
[----:B------:R-:W-:Y:S01]  /*1000*/  PRMT R8, RZ, 0x7610, R8 ;  /* 0x00007610ff087816 */ /* 0x000fe20000000008 */
[----:B------:R-:W-:Y:S01]  /*1010*/  IMAD.MOV.U32 R22, RZ, RZ, -0x1 ;  /* 0xffffffffff167424 */ /* 0x000fe200078e00ff */
[----:B------:R-:W-:Y:S01]  /*1020*/  ISETP.GE.U32.AND.EX P0, PT, R17, UR9, PT, P0 ;  /* 0x0000000911007c0c */ /* 0x000fe2000bf06100 */
[----:B------:R-:W-:-:S12]  /*1030*/  IMAD.MOV.U32 R2, RZ, RZ, -0x1 ;  /* 0xffffffffff027424 */ /* 0x000fd800078e00ff */
[----:B------:R-:W-:Y:S05]  /*1040*/  @P0 BRA `(.L_x_13) ;  /* 0x00000004002c0947 */ /* 0x000fea0003800000 */
[----:B------:R-:W1:Y:S01]  /*1050*/  LDC.64 R26, c[0x0][0x628] ;  /* 0x00018a00ff1a7b82 */ /* 0x000e620000000a00 */
[----:B------:R-:W-:Y:S02]  /*1060*/  IMAD.MOV.U32 R8, RZ, RZ, R18 ;  /* 0x000000ffff087224 */ /* 0x000fe400078e0012 */
[----:B------:R-:W-:-:S05]  /*1070*/  IMAD.MOV.U32 R9, RZ, RZ, R17 ;  /* 0x000000ffff097224 */ /* 0x000fca00078e0011 */
[----:B------:R-:W4:Y:S08]  /*1080*/  LDC R2, c[0x0][0x630] ;  /* 0x00018c00ff027b82 */ /* 0x000f300000000800 */
[----:B------:R-:W0:Y:S01]  /*1090*/  LDC.64 R28, c[0x0][0x620] ;  /* 0x00018800ff1c7b82 */ /* 0x000e220000000a00 */
[----:B-1----:R-:W-:-:S04]  /*10a0*/  ISETP.NE.U32.AND P0, PT, R26, RZ, PT ;  /* 0x000000ff1a00720c */ /* 0x002fc80003f05070 */
[----:B------:R-:W-:-:S13]  /*10b0*/  ISETP.NE.AND.EX P0, PT, R27, RZ, PT, P0 ;  /* 0x000000ff1b00720c */ /* 0x000fda0003f05300 */
[----:B0---4-:R-:W-:Y:S05]  /*10c0*/  @!P0 BRA `(.L_x_14) ;  /* 0x0000000000288947 */ /* 0x011fea0003800000 */
[----:B------:R-:W0:Y:S02]  /*10d0*/  LDC R13, c[0x0][0x634] ;  /* 0x00018d00ff0d7b82 */ /* 0x000e240000000800 */
[----:B0-----:R-:W-:-:S05]  /*10e0*/  IADD3 R13, P0, R18, R13, RZ ;  /* 0x0000000d120d7210 */ /* 0x001fca0007f1e0ff */
[----:B------:R-:W-:-:S04]  /*10f0*/  IMAD.X R15, RZ, RZ, R17, P0 ;  /* 0x000000ffff0f7224 */ /* 0x000fc800000e0611 */
[----:B------:R-:W-:-:S04]  /*1100*/  IMAD.WIDE.U32 R8, R15, R26, RZ ;  /* 0x0000001a0f087225 */ /* 0x000fc800078e00ff */
[----:B------:R-:W-:-:S04]  /*1110*/  IMAD.WIDE.U32 R10, P0, R13, R27, R8 ;  /* 0x0000001b0d0a7225 */ /* 0x000fc80007800008 */
[----:B------:R-:W-:-:S04]  /*1120*/  IMAD.WIDE.U32 R8, R13, R26, RZ ;  /* 0x0000001a0d087225 */ /* 0x000fc800078e00ff */
[----:B------:R-:W-:Y:S01]  /*1130*/  IMAD.X R13, RZ, RZ, RZ, P0 ;  /* 0x000000ffff0d7224 */ /* 0x000fe200000e06ff */
[----:B------:R-:W-:Y:S01]  /*1140*/  IADD3 RZ, P0, R9, R10, RZ ;  /* 0x0000000a09ff7210 */ /* 0x000fe20007f1e0ff */
[----:B------:R-:W-:-:S04]  /*1150*/  IMAD.MOV.U32 R12, RZ, RZ, R11 ;  /* 0x000000ffff0c7224 */ /* 0x000fc800078e000b */
[----:B------:R-:W-:-:S08]  /*1160*/  IMAD.WIDE.U32.X R8, R15, R27, R12, P0 ;  /* 0x0000001b0f087225 */ /* 0x000fd000000e040c */
.L_x_14:
[----:B------:R-:W0:Y:S01]  /*1170*/  LDC.64 R32, c[0x0][0x640] ;  /* 0x00019000ff207b82 */ /* 0x000e220000000a00 */
[-C--:B------:R-:W-:Y:S01]  /*1180*/  SHF.R.U64 R30, R8, R2.reuse, R9 ;  /* 0x00000002081e7219 */ /* 0x080fe20000001209 */
[----:B------:R-:W-:Y:S01]  /*1190*/  IMAD.MOV.U32 R19, RZ, RZ, R17 ;  /* 0x000000ffff137224 */ /* 0x000fe200078e0011 */
[----:B------:R-:W-:Y:S02]  /*11a0*/  SHF.R.U32.HI R2, RZ, R2, R9 ;  /* 0x00000002ff027219 */ /* 0x000fe40000011609 */
[----:B------:R-:W-:-:S03]  /*11b0*/  IADD3 R11, P0, RZ, -R30, RZ ;  /* 0x8000001eff0b7210 */ /* 0x000fc60007f1e0ff */
[----:B------:R-:W1:Y:S02]  /*11c0*/  LDC R10, c[0x0][0x618] ;  /* 0x00018600ff0a7b82 */ /* 0x000e640000000800 */
[----:B------:R-:W-:-:S04]  /*11d0*/  IMAD.X R9, RZ, RZ, ~R2, P0 ;  /* 0x000000ffff097224 */ /* 0x000fc800000e0e02 */
[-C--:B------:R-:W-:Y:S02]  /*11e0*/  IMAD R2, R9, R28.reuse, RZ ;  /* 0x0000001c09027224 */ /* 0x080fe400078e02ff */
[----:B------:R-:W4:Y:S01]  /*11f0*/  LDC R13, c[0x0][0x608] ;  /* 0x00018200ff0d7b82 */ /* 0x000f220000000800 */
[----:B------:R-:W-:-:S04]  /*1200*/  IMAD.WIDE.U32 R8, R11, R28, R18 ;  /* 0x0000001c0b087225 */ /* 0x000fc800078e0012 */
[----:B------:R-:W-:Y:S02]  /*1210*/  IMAD R11, R11, R29, R2 ;  /* 0x0000001d0b0b7224 */ /* 0x000fe400078e0202 */
[----:B------:R-:W-:Y:S01]  /*1220*/  IMAD.MOV.U32 R2, RZ, RZ, -0x1 ;  /* 0xffffffffff027424 */ /* 0x000fe200078e00ff */
[----:B------:R-:W2:Y:S01]  /*1230*/  LDC R31, c[0x0][0x658] ;  /* 0x00019600ff1f7b82 */ /* 0x000ea20000000800 */
[----:B------:R-:W-:Y:S01]  /*1240*/  IMAD.IADD R9, R9, 0x1, R11 ;  /* 0x0000000109097824 */ /* 0x000fe200078e020b */
[----:B0-----:R-:W-:Y:S01]  /*1250*/  ISETP.NE.U32.AND P0, PT, R32, RZ, PT ;  /* 0x000000ff2000720c */ /* 0x001fe20003f05070 */
[----:B------:R-:W-:-:S03]  /*1260*/  IMAD.MOV.U32 R28, RZ, RZ, 0x1 ;  /* 0x00000001ff1c7424 */ /* 0x000fc600078e00ff */
[----:B------:R-:W-:Y:S02]  /*1270*/  ISETP.NE.AND.EX P0, PT, R33, RZ, PT, P0 ;  /* 0x000000ff2100720c */ /* 0x000fe40003f05300 */
[----:B------:R-:W0:Y:S01]  /*1280*/  LDC R27, c[0x0][0x600] ;  /* 0x00018000ff1b7b82 */ /* 0x000e220000000800 */
[-CC-:B-1----:R-:W-:Y:S02]  /*1290*/  SHF.R.U64 R25, R8, R10.reuse, R9.reuse ;  /* 0x0000000a08197219 */ /* 0x182fe40000001209 */
[----:B------:R-:W-:-:S05]  /*12a0*/  SHF.R.U32.HI R8, RZ, R10, R9 ;  /* 0x0000000aff087219 */ /* 0x000fca0000011609 */
[----:B------:R-:W1:Y:S01]  /*12b0*/  LDC R22, c[0x0][0x648] ;  /* 0x00019200ff167b82 */ /* 0x000e620000000800 */
[-CC-:B----4-:R-:W-:Y:S02]  /*12c0*/  SHF.R.U64 R34, R25, R13.reuse, R8.reuse ;  /* 0x0000000d19227219 */ /* 0x190fe40000001208 */
[----:B------:R-:W-:-:S05]  /*12d0*/  SHF.R.U32.HI R8, RZ, R13, R8 ;  /* 0x0000000dff087219 */ /* 0x000fca0000011608 */
[----:B------:R-:W4:Y:S01]  /*12e0*/  LDC R26, c[0x0][0x638] ;  /* 0x00018e00ff1a7b82 */ /* 0x000f220000000800 */
[-CC-:B--2---:R-:W-:Y:S02]  /*12f0*/  SHF.R.U64 R36, R34, R31.reuse, R8.reuse ;  /* 0x0000001f22247219 */ /* 0x184fe40000001208 */
[-C--:B------:R-:W-:Y:S02]  /*1300*/  SHF.L.U32 R2, R2, R31.reuse, RZ ;  /* 0x0000001f02027219 */ /* 0x080fe400000006ff */
[----:B------:R-:W-:Y:S01]  /*1310*/  SHF.R.U32.HI R9, RZ, R31, R8 ;  /* 0x0000001fff097219 */ /* 0x000fe20000011608 */
[----:B------:R-:W-:Y:S01]  /*1320*/  IMAD.MOV.U32 R8, RZ, RZ, R36 ;  /* 0x000000ffff087224 */ /* 0x000fe200078e0024 */
[----:B------:R-:W-:Y:S01]  /*1330*/  LOP3.LUT R15, RZ, R2, RZ, 0x33, !PT ;  /* 0x00000002ff0f7212 */ /* 0x000fe200078e33ff */
[----:B------:R-:W2:Y:S01]  /*1340*/  LDC R29, c[0x0][0x610] ;  /* 0x00018400ff1d7b82 */ /* 0x000ea20000000800 */
[----:B------:R-:W-:Y:S05]  /*1350*/  @!P0 BRA `(.L_x_15) ;  /* 0x0000000000288947 */ /* 0x000fea0003800000 */
[----:B------:R-:W3:Y:S02]  /*1360*/  LDC R13, c[0x0][0x64c] ;  /* 0x00019300ff0d7b82 */ /* 0x000ee40000000800 */
[----:B---3--:R-:W-:-:S05]  /*1370*/  IADD3 R13, P0, R36, R13, RZ ;  /* 0x0000000d240d7210 */ /* 0x008fca0007f1e0ff */
        /* <DEDUP_REMOVED lines=8> */
.L_x_15:
[----:B-1----:R-:W-:Y:S01]  /*1400*/  SHF.R.U64 R7, R8, R22, R9 ;  /* 0x0000001608077219 */ /* 0x002fe20000001209 */
[----:B0-----:R-:W-:Y:S01]  /*1410*/  VIADD R8, R27, 0xffffffff ;  /* 0xffffffff1b087836 */ /* 0x001fe20000000000 */
[----:B------:R-:W-:Y:S01]  /*1420*/  SHF.L.U32 R2, R28, R31, RZ ;  /* 0x0000001f1c027219 */ /* 0x000fe200000006ff */
[----:B------:R-:W-:Y:S01]  /*1430*/  @P1 IMAD R20, R21, R24, R6 ;  /* 0x0000001815141224 */ /* 0x000fe200078e0206 */
[----:B------:R-:W-:Y:S01]  /*1440*/  LOP3.LUT R15, R34, R15, RZ, 0xc0, !PT ;  /* 0x0000000f220f7212 */ /* 0x000fe200078ec0ff */
[----:B------:R-:W-:Y:S01]  /*1450*/  IMAD.MOV R9, RZ, RZ, -R7 ;  /* 0x000000ffff097224 */ /* 0x000fe200078e0a07 */
[----:B------:R-:W-:Y:S01]  /*1460*/  LOP3.LUT R8, R25, R8, RZ, 0xc0, !PT ;  /* 0x0000000819087212 */ /* 0x000fe200078ec0ff */
[----:B------:R-:W-:Y:S02]  /*1470*/  IMAD.MOV.U32 R6, RZ, RZ, 0x1 ;  /* 0x00000001ff067424 */ /* 0x000fe400078e00ff */
[----:B------:R-:W-:Y:S02]  /*1480*/  IMAD R15, R2, R7, R15 ;  /* 0x00000007020f7224 */ /* 0x000fe400078e020f */
[----:B----4-:R-:W-:-:S02]  /*1490*/  IMAD R2, R9, R26, R36 ;  /* 0x0000001a09027224 */ /* 0x010fc400078e0224 */
[----:B--2---:R-:W-:Y:S02]  /*14a0*/  IMAD R19, R15, R29, R20 ;  /* 0x0000001d0f137224 */ /* 0x004fe400078e0214 */
[--C-:B------:R-:W-:Y:S01]  /*14b0*/  IMAD R2, R2, R27, R8.reuse ;  /* 0x0000001b02027224 */ /* 0x100fe200078e0208 */
[----:B------:R-:W-:-:S04]  /*14c0*/  PRMT R8, R6, 0x7610, R8 ;  /* 0x0000761006087816 */ /* 0x000fc80000000008 */
[----:B------:R-:W-:Y:S02]  /*14d0*/  SEL R22, R2, R19, !P1 ;  /* 0x0000001302167207 */ /* 0x000fe40004800000 */
[----:B------:R-:W-:Y:S01]  /*14e0*/  SEL R19, R19, R2, !P1 ;  /* 0x0000000213137207 */ /* 0x000fe20004800000 */
[----:B------:R-:W-:-:S07]  /*14f0*/  IMAD.MOV.U32 R2, RZ, RZ, R30 ;  /* 0x000000ffff027224 */ /* 0x000fce00078e001e */
.L_x_13:
[----:B------:R-:W-:Y:S05]  /*1500*/  @!P3 BRA `(.L_x_16) ;  /* 0x00000000000cb947 */ /* 0x000fea0003800000 */
[----:B------:R-:W-:Y:S01]  /*1510*/  UCGABAR_WAIT ;  /* 0x0000000000007dc7 */ /* 0x000fe20008000000 */
[----:B------:R-:W-:Y:S01]  /*1520*/  CCTL.IVALL ;  /* 0x00000000ff00798f */ /* 0x000fe20002000000 */
[----:B------:R-:W-:Y:S05]  /*1530*/  BRA `(.L_x_17) ;  /* 0x0000000000047947 */ /* 0x000fea0003800000 */
.L_x_16:
[----:B------:R-:W-:Y:S06]  /*1540*/  BAR.SYNC.DEFER_BLOCKING 0x0 ;  /* 0x0000000000007b1d */ /* 0x000fec0000010000 */
.L_x_17:
[----:B------:R-:W-:Y:S05]  /*1550*/  @!P2 BRA `(.L_x_18) ;  /* 0x00000054000ca947 */ /* 0x000fea0003800000 */
[----:B------:R-:W-:-:S13]  /*1560*/  ISETP.GT.U32.AND P0, PT, R35, 0x1, PT ;  /* 0x000000012300780c */ /* 0x000fda0003f04070 */
[----:B------:R-:W-:Y:S05]  /*1570*/  @P0 EXIT ;  /* 0x000000000000094d */ /* 0x000fea0003800000 */
.L_x_19:
[----:B------:R-:W-:-:S08]  /*1580*/  NOP ;  /* 0x0000000000007918 */ /* 0x000fd00000000000 */
[----:B------:R-:W1:Y:S02]  /*1590*/  USETMAXREG.TRY_ALLOC.CTAPOOL UP0, 0xe8 ;  /* 0x000000e8000079c8 */ /* 0x000e640008000600 */
[----:B-1----:R-:W-:-:S13]  /*15a0*/  PLOP3.LUT P0, PT, PT, PT, UP0, 0x80, 0x0 ;  /* 0x000000000000781c */ /* 0x002fda0003f0f008 */
[----:B------:R-:W-:Y:S05]  /*15b0*/  @!P0 BRA `(.L_x_19) ;  /* 0xfffffffc00f08947 */ /* 0x000fea000383ffff */
[----:B------:R-:W-:-:S13]  /*15c0*/  LOP3.LUT P0, RZ, R8, 0xff, RZ, 0xc0, !PT ;  /* 0x000000ff08ff7812 */ /* 0x000fda000780c0ff */
[----:B------:R-:W-:Y:S05]  /*15d0*/  @!P0 EXIT ;  /* 0x000000000000894d */ /* 0x000fea0003800000 */
[----:B------:R-:W1:Y:S01]  /*15e0*/  S2UR UR4, SR_CgaCtaId ;  /* 0x00000000000479c3 */ /* 0x000e620000008800 */
[----:B--2---:R-:W-:Y:S01]  /*15f0*/  VIADD R14, R14, 0xffffffff ;  /* 0xffffffff0e0e7836 */ /* 0x004fe20000000000 */
[CC--:B------:R-:W-:Y:S01]  /*1600*/  LEA.HI R4, R0.reuse, R3.reuse, RZ, 0x2 ;  /* 0x0000000300047211 */ /* 0x0c0fe200078f10ff */
[----:B------:R-:W-:Y:S01]  /*1610*/  UMOV UR41, 0x400 ;  /* 0x0000040000297882 */ /* 0x000fe20000000000 */
[----:B------:R-:W-:Y:S01]  /*1620*/  LEA.HI R0, R0, R3, RZ, 0x5 ;  /* 0x0000000300007211 */ /* 0x000fe200078f28ff */
[----:B------:R-:W-:Y:S01]  /*1630*/  UISETP.LT.AND UP0, UPT, UR40, 0x1, UPT ;  /* 0x000000012800788c */ /* 0x000fe2000bf01270 */
[----:B------:R-:W-:Y:S01]  /*1640*/  R2UR UR42, R14 ;  /* 0x000000000e2a72ca */ /* 0x000fe200000e0000 */
[----:B------:R-:W-:Y:S01]  /*1650*/  ULDC UR6, c[0x0][0x284] ;  /* 0x0000a10000067ab9 */ /* 0x000fe20000000800 */
[--C-:B------:R-:W-:Y:S01]  /*1660*/  SHF.R.S32.HI R92, RZ, 0x2, R4.reuse ;  /* 0x00000002ff5c7819 */ /* 0x100fe20000011404 */
[----:B------:R-:W-:Y:S01]  /*1670*/  USEL UR43, UR40, 0x1, UP0 ;  /* 0x00000001282b7887 */ /* 0x000fe20008000000 */
[----:B------:R-:W-:Y:S01]  /*1680*/  SHF.R.S32.HI R5, RZ, 0x1f, R4 ;  /* 0x0000001fff057819 */ /* 0x000fe20000011404 */
[----:B------:R-:W-:Y:S01]  /*1690*/  USHF.L.U32 UR46, UR40, 0x1, URZ ;  /* 0x00000001282e7899 */ /* 0x000fe2000800063f */
[----:B------:R-:W-:Y:S01]  /*16a0*/  LOP3.LUT R4, R4, 0xfffffffc, RZ, 0xc0, !PT ;  /* 0xfffffffc04047812 */ /* 0x000fe200078ec0ff */
[----:B------:R-:W-:Y:S01]  /*16b0*/  UIADD3 UR43, -UR43, UR40, URZ ;  /* 0x000000282b2b7290 */ /* 0x000fe2000fffe13f */
[----:B------:R-:W-:-:S02]  /*16c0*/  LEA.HI R5, R5, R92, RZ, 0x3 ;  /* 0x0000005c05057211 */ /* 0x000fc400078f18ff */
[----:B------:R-:W-:Y:S01]  /*16d0*/  ISETP.NE.AND P0, PT, R14, RZ, PT ;  /* 0x000000ff0e00720c */ /* 0x000fe20003f05270 */
[----:B---3--:R-:W-:Y:S01]  /*16e0*/  IMAD.IADD R91, R3, 0x1, -R4 ;  /* 0x00000001035b7824 */ /* 0x008fe200078e0a04 */
[----:B------:R-:W-:Y:S01]  /*16f0*/  LOP3.LUT R5, R5, 0xfffffff8, RZ, 0xc0, !PT ;  /* 0xfffffff805057812 */ /* 0x000fe200078ec0ff */
[----:B------:R-:W-:Y:S01]  /*1700*/  USHF.L.U32 UR42, UR42, 0x3, URZ ;  /* 0x000000032a2a7899 */ /* 0x000fe2000800063f */
[----:B------:R-:W-:Y:S02]  /*1710*/  LOP3.LUT R102, R16, 0x1, RZ, 0xfc, !PT ;  /* 0x0000000110667812 */ /* 0x000fe400078efcff */
[----:B------:R-:W-:Y:S01]  /*1720*/  SEL R103, RZ, 0x1, P0 ;  /* 0x00000001ff677807 */ /* 0x000fe20000000000 */
[----:B------:R-:W-:Y:S01]  /*1730*/  IMAD.IADD R92, R92, 0x1, -R5 ;  /* 0x000000015c5c7824 */ /* 0x000fe200078e0a05 */
[----:B-1----:R-:W-:Y:S01]  /*1740*/  ULEA UR41, UR4, UR41, 0x18 ;  /* 0x0000002904297291 */ /* 0x002fe2000f8ec03f */
[----:B------:R-:W-:Y:S01]  /*1750*/  SHF.R.S32.HI R5, RZ, 0x5, R0 ;  /* 0x00000005ff057819 */ /* 0x000fe20000011400 */
[----:B------:R-:W-:-:S02]  /*1760*/  IMAD.U32 R95, RZ, RZ, UR42 ;  /* 0x0000002aff5f7e24 */ /* 0x000fc4000f8e00ff */
[----:B------:R-:W-:Y:S01]  /*1770*/  UIADD3 UR47, UR41, 0x130, URZ ;  /* 0x00000130292f7890 */ /* 0x000fe2000fffe03f */
[--C-:B------:R-:W-:Y:S01]  /*1780*/  SHF.R.S32.HI R93, RZ, 0x1f, R92.reuse ;  /* 0x0000001fff5d7819 */ /* 0x100fe2000001145c */
[----:B------:R-:W-:Y:S01]  /*1790*/  UIADD3 UR4, UR41, 0x200, URZ ;  /* 0x0000020029047890 */ /* 0x000fe2000fffe03f */
[--C-:B------:R-:W-:Y:S01]  /*17a0*/  IMAD R98, R5, -0x10, -R92.reuse ;  /* 0xfffffff005627824 */ /* 0x100fe200078e0a5c */
[----:B------:R-:W-:Y:S01]  /*17b0*/  UIADD3 UR5, UR41, 0x12200, URZ ;  /* 0x0001220029057890 */ /* 0x000fe2000fffe03f */
[----:B------:R-:W-:Y:S01]  /*17c0*/  LOP3.LUT R97, R95, 0x8, RZ, 0xc0, !PT ;  /* 0x000000085f617812 */ /* 0x000fe200078ec0ff */
[----:B------:R-:W-:Y:S01]  /*17d0*/  USHF.R.U32.HI UR4, URZ, 0x4, UR4 ;  /* 0x000000043f047899 */ /* 0x000fe20008011604 */
[----:B------:R-:W-:Y:S01]  /*17e0*/  IMAD.U32 R94, RZ, RZ, UR47 ;  /* 0x0000002fff5e7e24 */ /* 0x000fe2000f8e00ff */
[----:B------:R-:W-:Y:S01]  /*17f0*/  USHF.R.U32.HI UR5, URZ, 0x4, UR5 ;  /* 0x000000043f057899 */ /* 0x000fe20008011605 */
[----:B------:R-:W-:Y:S01]  /*1800*/  IMAD.WIDE R92, R5, 0x10, R92 ;  /* 0x00000010055c7825 */ /* 0x000fe200078e025c */
[----:B------:R-:W-:Y:S01]  /*1810*/  ULOP3.LUT UR4, UR4, 0x3fff, URZ, 0xc0, !UPT ;  /* 0x00003fff04047892 */ /* 0x000fe2000f8ec03f */
[----:B------:R-:W-:Y:S01]  /*1820*/  LOP3.LUT R95, R95, 0x8, RZ, 0xc, !PT ;  /* 0x000000085f5f7812 */ /* 0x000fe200078e0cff */
[----:B------:R-:W-:Y:S01]  /*1830*/  ULOP3.LUT UR5, UR5, 0x3fff, URZ, 0xc0, !UPT ;  /* 0x00003fff05057892 */ /* 0x000fe2000f8ec03f */
[----:B------:R-:W-:Y:S01]  /*1840*/  VIADD R96, R94, UR42 ;  /* 0x0000002a5e607c36 */ /* 0x000fe20008000000 */
[----:B------:R-:W-:Y:S01]  /*1850*/  LOP3.LUT R97, R97, 0x18, RZ, 0x3c, !PT ;  /* 0x0000001861617812 */ /* 0x000fe200078e3cff */
[----:B------:R-:W-:Y:S01]  /*1860*/  VIADD R98, R98, UR6 ;  /* 0x0000000662627c36 */ /* 0x000fe20008000000 */
[----:B------:R-:W-:-:S02]  /*1870*/  ULOP3.LUT UR44, UR4, 0x10000, URZ, 0xfc, !UPT ;  /* 0x00010000042c7892 */ /* 0x000fc4000f8efc3f */
[----:B------:R-:W-:-:S12]  /*1880*/  ULOP3.LUT UR45, UR5, 0x10000, URZ, 0xfc, !UPT ;  /* 0x00010000052d7892 */ /* 0x000fd8000f8efc3f */
.L_x_167:
[----:B------:R-:W-:Y:S01]  /*1890*/  SHF.L.U32 R3, R103, 0x1f, RZ ;  /* 0x0000001f67037819 */ /* 0x000fe200000006ff */
[----:B------:R-:W-:Y:S02]  /*18a0*/  ULDC UR4, c[0x0][0x28c] ;  /* 0x0000a30000047ab9 */ /* 0x000fe40000000800 */
[----:B------:R-:W-:Y:S01]  /*18b0*/  ISETP.LT.AND P1, PT, RZ, UR4, PT ;  /* 0x00000004ff007c0c */ /* 0x000fe2000bf21270 */
[----:B------:R-:W1:Y:S02]  /*18c0*/  SYNCS.PHASECHK.TRANS64.TRYWAIT P0, [R94+UR42], R3 ;  /* 0x000000035e0075a7 */ /* 0x000e64000800016a */
[----:B-1-3--:R-:W-:Y:S10]  /*18d0*/  @!P0 BRA `(.L_x_20) ;  /* 0x0000006800388947 */ /* 0x00aff40003800000 */
.L_x_203:
[----:B------:R-:W-:Y:S05]  /*18e0*/  @P1 BRA `(.L_x_21) ;  /* 0x0000000000401947 */ /* 0x000fea0003800000 */
[----:B------:R-:W-:Y:S01]  /*18f0*/  MOV R0, 0x0 ;  /* 0x0000000000007802 */ /* 0x000fe20000000f00 */
[----:B------:R-:W-:Y:S01]  /*1900*/  ULDC.64 UR4, c[0x4][0x68] ;  /* 0x01001a0000047ab9 */ /* 0x000fe20000000a00 */
[----:B------:R-:W-:Y:S01]  /*1910*/  ULDC.64 UR6, c[0x4][0x8] ;  /* 0x0100020000067ab9 */ /* 0x000fe20000000a00 */
[----:B------:R-:W-:Y:S01]  /*1920*/  IMAD.U32 R4, RZ, RZ, UR4 ;  /* 0x00000004ff047e24 */ /* 0x000fe2000f8e00ff */
[----:B------:R2:W3:Y:S01]  /*1930*/  LDC.64 R14, c[0x4][R0] ;  /* 0x01000000000e7b82 */ /* 0x0004e20000000a00 */
[----:B------:R-:W-:Y:S01]  /*1940*/  IMAD.U32 R5, RZ, RZ, UR5 ;  /* 0x00000005ff057e24 */ /* 0x000fe2000f8e00ff */
[----:B------:R-:W-:Y:S01]  /*1950*/  ULDC.64 UR4, c[0x4][0x70] ;  /* 0x01001c0000047ab9 */ /* 0x000fe20000000a00 */
[----:B------:R-:W-:Y:S02]  /*1960*/  IMAD.U32 R10, RZ, RZ, UR6 ;  /* 0x00000006ff0a7e24 */ /* 0x000fe4000f8e00ff */
[----:B------:R-:W-:Y:S02]  /*1970*/  IMAD.U32 R6, RZ, RZ, UR4 ;  /* 0x00000004ff067e24 */ /* 0x000fe4000f8e00ff */
[----:B------:R-:W-:-:S02]  /*1980*/  IMAD.U32 R7, RZ, RZ, UR5 ;  /* 0x00000005ff077e24 */ /* 0x000fc4000f8e00ff */
[----:B------:R-:W-:Y:S02]  /*1990*/  IMAD.U32 R11, RZ, RZ, UR7 ;  /* 0x00000007ff0b7e24 */ /* 0x000fe4000f8e00ff */
[----:B------:R-:W-:Y:S02]  /*19a0*/  IMAD.MOV.U32 R8, RZ, RZ, 0x1e1 ;  /* 0x000001e1ff087424 */ /* 0x000fe400078e00ff */
[----:B0-----:R-:W-:Y:S02]  /*19b0*/  IMAD.MOV.U32 R12, RZ, RZ, 0x1 ;  /* 0x00000001ff0c7424 */ /* 0x001fe400078e00ff */
[----:B--2---:R-:W-:-:S07]  /*19c0*/  IMAD.MOV.U32 R13, RZ, RZ, RZ ;  /* 0x000000ffff0d7224 */ /* 0x004fce00078e00ff */
[----:B------:R-:W-:-:S07]  /*19d0*/  LEPC R20, `(.L_x_21) ;  /* 0x000000001014794e */ /* 0x000fce0000000000 */
[----:B-1-3-5:R-:W-:Y:S05]  /*19e0*/  CALL.ABS.NOINC R14 ;  /* 0x000000000e007343 */ /* 0x02afea0003c00000 */
.L_x_21:
[----:B------:R-:W-:-:S13]  /*19f0*/  ISETP.NE.AND P0, PT, R102, 0x3, PT ;  /* 0x000000036600780c */ /* 0x000fda0003f05270 */
[----:B------:R-:W-:Y:S05]  /*1a00*/  @!P0 BRA `(.L_x_22) ;  /* 0x0000000000048947 */ /* 0x000fea0003800000 */
[----:B------:R-:W-:Y:S01]  /*1a10*/  BPT.TRAP 0x1 ;  /* 0x000000040000795c */ /* 0x000fe20000300000 */
.L_x_22:
[----:B-1----:R-:W-:Y:S02]  /*1a20*/  IMAD.U32 R3, RZ, RZ, UR38 ;  /* 0x00000026ff037e24 */ /* 0x002fe4000f8e00ff */
[----:B------:R-:W-:-:S03]  /*1a30*/  IMAD.U32 R0, RZ, RZ, UR39 ;  /* 0x00000027ff007e24 */ /* 0x000fc6000f8e00ff */
[----:B------:R-:W-:Y:S02]  /*1a40*/  LEA R3, R3, UR41, 0x3 ;  /* 0x0000002903037c11 */ /* 0x000fe4000f8e18ff */
[----:B------:R-:W-:-:S04]  /*1a50*/  SHF.L.U32 R0, R0, 0x1f, RZ ;  /* 0x0000001f00007819 */ /* 0x000fc800000006ff */
[----:B------:R1:W2:Y:S01]  /*1a60*/  SYNCS.PHASECHK.TRANS64.TRYWAIT P1, [R3+URZ], R0 ;  /* 0x00000000030075a7 */ /* 0x0002a2000802017f */
[----:B------:R-:W-:Y:S05]  /*1a70*/  @!P0 BRA `(.L_x_23) ;  /* 0x0000000000048947 */ /* 0x000fea0003800000 */
[----:B------:R-:W-:Y:S01]  /*1a80*/  BPT.TRAP 0x1 ;  /* 0x000000040000795c */ /* 0x000fe20000300000 */
.L_x_23:
[----:B--2---:R-:W-:Y:S05]  /*1a90*/  @P1 BRA `(.L_x_24) ;  /* 0x0000000000081947 */ /* 0x004fea0003800000 */
[----:B------:R-:W2:Y:S02]  /*1aa0*/  SYNCS.PHASECHK.TRANS64.TRYWAIT P1, [R3+URZ], R0 ;  /* 0x00000000030075a7 */ /* 0x000ea4000802017f */
[----:B--2---:R-:W-:Y:S05]  /*1ab0*/  @!P1 BRA `(.L_x_25) ;  /* 0x0000006400d49947 */ /* 0x004fea0003800000 */
.L_x_24:
[----:B------:R-:W-:Y:S05]  /*1ac0*/  WARPSYNC.ALL ;  /* 0x0000000000007948 */ /* 0x000fea0003800000 */
[----:B------:R-:W-:Y:S01]  /*1ad0*/  ULEA UR4, UR38, UR44, 0x8 ;  /* 0x0000002c26047291 */ /* 0x000fe2000f8e403f */
[----:B------:R-:W-:Y:S01]  /*1ae0*/  WARPGROUP.ARRIVE ;  /* 0x00000000000079c5 */ /* 0x000fe20000000000 */
[----:B------:R-:W-:Y:S01]  /*1af0*/  ULEA UR6, UR38, UR45, 0x9 ;  /* 0x0000002d26067291 */ /* 0x000fe2000f8e483f */
[----:B-12---:R-:W-:Y:S01]  /*1b00*/  IMAD.U32 R0, RZ, RZ, UR43 ;  /* 0x0000002bff007e24 */ /* 0x006fe2000f8e00ff */
[----:B------:R-:W-:Y:S01]  /*1b10*/  UMOV UR5, 0x80000020 ;  /* 0x8000002000057882 */ /* 0x000fe20000000000 */
[----:B------:R-:W-:-:S03]  /*1b20*/  UMOV UR7, 0x80000020 ;  /* 0x8000002000077882 */ /* 0x000fc60000000000 */
[----:B------:R-:W-:-:S03]  /*1b30*/  ISETP.GE.AND P1, PT, R0, 0x1, PT ;  /* 0x000000010000780c */ /* 0x000fc60003f26270 */
[----:B------:R-:W-:Y:S01]  /*1b40*/  HGMMA.64x128x16.F32 R24, gdesc[UR4], RZ, !UPT, gsb0 ;  /* 0x01e00000041879f0 */ /* 0x000fe2000c0008ff */
[----:B------:R-:W-:Y:S02]  /*1b50*/  UIADD3 UR4, UR4, 0x2, URZ ;  /* 0x0000000204047890 */ /* 0x000fe4000fffe03f */
[----:B------:R-:W-:Y:S01]  /*1b60*/  UIADD3 UR6, UR6, 0x2, URZ ;  /* 0x0000000206067890 */ /* 0x000fe2000fffe03f */
[----:B------:R-:W-:Y:S01]  /*1b70*/  UMOV UR5, 0x80000020 ;  /* 0x8000002000057882 */ /* 0x000fe20000000000 */
[----:B------:R-:W-:Y:S01]  /*1b80*/  UMOV UR7, 0x80000020 ;  /* 0x8000002000077882 */ /* 0x000fe20000000000 */
[----:B------:R-:W-:Y:S02]  /*1b90*/  WARPGROUP.DEPBAR.LE gsb0, 0x0 ;  /* 0x00008000000079c5 */ /* 0x000fe40000010000 */
[----:B------:R-:W-:-:S06]  /*1ba0*/  WARPGROUP.ARRIVE ;  /* 0x00000000000079c5 */ /* 0x000fcc0000000000 */
[----:B------:R-:W-:Y:S03]  /*1bb0*/  HGMMA.64x128x16.F32 R24, gdesc[UR4], R24, gsb0 ;  /* 0x01e00000041879f0 */ /* 0x000fe60008000818 */
[----:B------:R-:W-:Y:S02]  /*1bc0*/  WARPGROUP.DEPBAR.LE gsb0, 0x0 ;  /* 0x00008000000079c5 */ /* 0x000fe40000010000 */
[----:B------:R-:W-:Y:S05]  /*1bd0*/  @!P1 BRA `(.L_x_26) ;  /* 0x0000000000d49947 */ /* 0x000fea0003800000 */
[----:B------:R-:W-:Y:S01]  /*1be0*/  UIADD3 UR4, UR38, 0x1, URZ ;  /* 0x0000000126047890 */ /* 0x000fe2000fffe03f */
[----:B------:R-:W-:Y:S02]  /*1bf0*/  IMAD.U32 R0, RZ, RZ, UR43 ;  /* 0x0000002bff007e24 */ /* 0x000fe4000f8e00ff */
[----:B------:R-:W-:Y:S01]  /*1c00*/  IMAD.U32 R3, RZ, RZ, UR38 ;  /* 0x00000026ff037e24 */ /* 0x000fe2000f8e00ff */
[----:B------:R-:W-:-:S04]  /*1c10*/  UISETP.NE.AND UP0, UPT, UR4, 0x12, UPT ;  /* 0x000000120400788c */ /* 0x000fc8000bf05270 */
[----:B------:R-:W-:Y:S02]  /*1c20*/  USEL UR5, URZ, 0x1, UP0 ;  /* 0x000000013f057887 */ /* 0x000fe40008000000 */
[----:B------:R-:W-:Y:S02]  /*1c30*/  USEL UR8, UR4, URZ, UP0 ;  /* 0x0000003f04087287 */ /* 0x000fe40008000000 */
[----:B------:R-:W-:-:S06]  /*1c40*/  ULOP3.LUT UR5, UR39, UR5, URZ, 0x3c, !UPT ;  /* 0x0000000527057292 */ /* 0x000fcc000f8e3c3f */
[----:B------:R-:W-:-:S07]  /*1c50*/  IMAD.U32 R6, RZ, RZ, UR5 ;  /* 0x00000005ff067e24 */ /* 0x000fce000f8e00ff */
.L_x_33:
[----:B------:R-:W-:Y:S05]  /*1c60*/  @!P0 BRA `(.L_x_27) ;  /* 0x0000000000048947 */ /* 0x000fea0003800000 */
[----:B------:R-:W-:Y:S01]  /*1c70*/  BPT.TRAP 0x1 ;  /* 0x000000040000795c */ /* 0x000fe20000300000 */
.L_x_27:
[----:B------:R-:W-:Y:S01]  /*1c80*/  ULEA UR4, UR8, UR41, 0x3 ;  /* 0x0000002908047291 */ /* 0x000fe2000f8e183f */
[----:B------:R-:W-:-:S08]  /*1c90*/  SHF.L.U32 R4, R6, 0x1f, RZ ;  /* 0x0000001f06047819 */ /* 0x000fd000000006ff */
[----:B------:R1:W2:Y:S01]  /*1ca0*/  SYNCS.PHASECHK.TRANS64.TRYWAIT P1, [UR4], R4 ;  /* 0x00000004ff0075a7 */ /* 0x0002a20008020144 */
[----:B------:R-:W-:Y:S05]  /*1cb0*/  @!P0 BRA `(.L_x_28) ;  /* 0x0000000000048947 */ /* 0x000fea0003800000 */
[----:B------:R-:W-:Y:S01]  /*1cc0*/  BPT.TRAP 0x1 ;  /* 0x000000040000795c */ /* 0x000fe20000300000 */
.L_x_28:
[----:B--2---:R-:W-:Y:S05]  /*1cd0*/  @P1 BRA `(.L_x_29) ;  /* 0x0000000000081947 */ /* 0x004fea0003800000 */
[----:B------:R-:W2:Y:S02]  /*1ce0*/  SYNCS.PHASECHK.TRANS64.TRYWAIT P1, [UR4], R4 ;  /* 0x00000004ff0075a7 */ /* 0x000ea40008020144 */
[----:B--2---:R-:W-:Y:S05]  /*1cf0*/  @!P1 BRA `(.L_x_30) ;  /* 0x0000006400589947 */ /* 0x004fea0003800000 */
.L_x_29:
[----:B------:R-:W-:Y:S01]  /*1d00*/  ULEA UR4, UR8, UR44, 0x8 ;  /* 0x0000002c08047291 */ /* 0x000fe2000f8e403f */
[----:B------:R-:W-:Y:S01]  /*1d10*/  WARPGROUP.ARRIVE ;  /* 0x00000000000079c5 */ /* 0x000fe20000000000 */
[----:B------:R-:W-:Y:S01]  /*1d20*/  ULEA UR6, UR8, UR45, 0x9 ;  /* 0x0000002d08067291 */ /* 0x000fe2000f8e483f */
[----:B------:R-:W-:Y:S01]  /*1d30*/  UMOV UR5, 0x80000020 ;  /* 0x8000002000057882 */ /* 0x000fe20000000000 */
[----:B------:R-:W-:-:S07]  /*1d40*/  UMOV UR7, 0x80000020 ;  /* 0x8000002000077882 */ /* 0x000fce0000000000 */
[----:B------:R-:W-:Y:S01]  /*1d50*/  HGMMA.64x128x16.F32 R24, gdesc[UR4], R24, gsb0 ;  /* 0x01e00000041879f0 */ /* 0x000fe20008000818 */
        /* <DEDUP_REMOVED lines=9> */
[----:B------:R-:W-:Y:S01]  /*1df0*/  BPT.TRAP 0x1 ;  /* 0x000000040000795c */ /* 0x000fe20000300000 */
.L_x_31:
[----:B------:R-:W-:-:S13]  /*1e00*/  ISETP.NE.AND P1, PT, R99, RZ, PT ;  /* 0x000000ff6300720c */ /* 0x000fda0003f25270 */
[----:B-12---:R-:W-:-:S05]  /*1e10*/  @P1 LEA R4, R3, UR41, 0x3 ;  /* 0x0000002903041c11 */ /* 0x006fca000f8e18ff */
[----:B------:R-:W-:-:S05]  /*1e20*/  @P1 VIADD R5, R4, 0x90 ;  /* 0x0000009004051836 */ /* 0x000fca0000000000 */
[----:B------:R-:W-:-:S04]  /*1e30*/  @P1 PRMT R5, R88, 0x654, R5 ;  /* 0x0000065458051816 */ /* 0x000fc80000000005 */
[----:B------:R1:W-:Y:S01]  /*1e40*/  @P1 SYNCS.ARRIVE.TRANS64.RED.A1T0 RZ, [R5+URZ], RZ ;  /* 0x000000ff05ff19a7 */ /* 0x0003e2000810043f */
[----:B------:R-:W-:-:S13]  /*1e50*/  ISETP.GT.U32.AND P1, PT, R16, 0x1, PT ;  /* 0x000000011000780c */ /* 0x000fda0003f24070 */
[----:B-1----:R-:W-:Y:S05]  /*1e60*/  @P1 BRA `(.L_x_32) ;  /* 0x0000000000041947 */ /* 0x002fea0003800000 */
[----:B------:R-:W-:Y:S01]  /*1e70*/  BPT.TRAP 0x1 ;  /* 0x000000040000795c */ /* 0x000fe20000300000 */
.L_x_32:
[----:B------:R-:W-:Y:S01]  /*1e80*/  UIADD3 UR8, UR8, 0x1, URZ ;  /* 0x0000000108087890 */ /* 0x000fe2000fffe03f */
[C---:B------:R-:W-:Y:S01]  /*1e90*/  ISETP.GT.AND P2, PT, R0.reuse, 0x1, PT ;  /* 0x000000010000780c */ /* 0x040fe20003f44270 */
[----:B------:R-:W-:Y:S02]  /*1ea0*/  VIADD R3, R3, 0x1 ;  /* 0x0000000103037836 */ /* 0x000fe40000000000 */
[----:B------:R-:W-:Y:S01]  /*1eb0*/  UISETP.NE.AND UP0, UPT, UR8, 0x12, UPT ;  /* 0x000000120800788c */ /* 0x000fe2000bf05270 */
[----:B------:R-:W-:Y:S02]  /*1ec0*/  VIADD R0, R0, 0xffffffff ;  /* 0xffffffff00007836 */ /* 0x000fe40000000000 */
[C---:B------:R-:W-:Y:S01]  /*1ed0*/  ISETP.NE.AND P1, PT, R3.reuse, 0x12, PT ;  /* 0x000000120300780c */ /* 0x040fe20003f25270 */
[----:B------:R-:W-:Y:S02]  /*1ee0*/  USEL UR4, URZ, 0x1, UP0 ;  /* 0x000000013f047887 */ /* 0x000fe40008000000 */
[----:B------:R-:W-:Y:S01]  /*1ef0*/  USEL UR8, UR8, URZ, UP0 ;  /* 0x0000003f08087287 */ /* 0x000fe20008000000 */
[----:B------:R-:W-:-:S03]  /*1f00*/  SEL R3, R3, RZ, P1 ;  /* 0x000000ff03037207 */ /* 0x000fc60000800000 */
[----:B------:R-:W-:Y:S01]  /*1f10*/  LOP3.LUT R6, R6, UR4, RZ, 0x3c, !PT ;  /* 0x0000000406067c12 */ /* 0x000fe2000f8e3cff */
[----:B------:R-:W-:Y:S07]  /*1f20*/  @P2 BRA `(.L_x_33) ;  /* 0xfffffffc004c2947 */ /* 0x000fee000383ffff */
.L_x_26:
[----:B------:R-:W1:Y:S01]  /*1f30*/  LDC R0, c[0x0][0x28c] ;  /* 0x0000a300ff007b82 */ /* 0x000e620000000800 */
[----:B------:R2:W-:Y:S01]  /*1f40*/  SYNCS.ARRIVE.TRANS64.A1T0 RZ, [R95+UR47], RZ ;  /* 0x000000ff5fff79a7 */ /* 0x0005e2000810002f */
[----:B-1----:R-:W-:-:S13]  /*1f50*/  ISETP.GE.AND P1, PT, R0, 0x1, PT ;  /* 0x000000010000780c */ /* 0x002fda0003f26270 */
[----:B--2---:R-:W-:Y:S05]  /*1f60*/  @!P1 BRA `(.L_x_34) ;  /* 0x0000000000449947 */ /* 0x004fea0003800000 */
[----:B------:R-:W-:Y:S05]  /*1f70*/  @!P0 BRA `(.L_x_35) ;  /* 0x0000000000048947 */ /* 0x000fea0003800000 */
[----:B------:R-:W-:Y:S01]  /*1f80*/  BPT.TRAP 0x1 ;  /* 0x000000040000795c */ /* 0x000fe20000300000 */
.L_x_35:
[----:B------:R-:W-:-:S13]  /*1f90*/  ISETP.NE.AND P0, PT, R99, RZ, PT ;  /* 0x000000ff6300720c */ /* 0x000fda0003f05270 */
[----:B------:R-:W-:-:S05]  /*1fa0*/  VOTEU.ANY UP0, P0 ;  /* 0x00000000003f7886 */ /* 0x000fca0000000100 */
[----:B------:R-:W-:-:S06]  /*1fb0*/  @UP0 UIADD3 UR4, UR43, UR38, URZ ;  /* 0x000000262b040290 */ /* 0x000fcc000fffe03f */
[----:B------:R-:W-:Y:S02]  /*1fc0*/  IMAD.U32 R4, RZ, RZ, UR4 ;  /* 0x00000004ff047e24 */ /* 0x000fe4000f8e00ff */
[----:B------:R-:W-:Y:S02]  /*1fd0*/  IMAD.U32 R3, RZ, RZ, UR4 ;  /* 0x00000004ff037e24 */ /* 0x000fe4000f8e00ff */
[----:B------:R-:W-:-:S05]  /*1fe0*/  @P0 IMAD.WIDE.U32 R4, R4, 0x38e38e39, RZ ;  /* 0x38e38e3904040825 */ /* 0x000fca00078e00ff */
[----:B------:R-:W-:-:S05]  /*1ff0*/  @P0 SHF.R.U32.HI R0, RZ, 0x2, R5 ;  /* 0x00000002ff000819 */ /* 0x000fca0000011605 */
[----:B------:R-:W-:-:S05]  /*2000*/  @P0 IMAD R0, R0, -0x12, R3 ;  /* 0xffffffee00000824 */ /* 0x000fca00078e0203 */
[----:B------:R-:W-:-:S05]  /*2010*/  @P0 LEA R0, R0, UR41, 0x3 ;  /* 0x0000002900000c11 */ /* 0x000fca000f8e18ff */
[----:B------:R-:W-:-:S05]  /*2020*/  @P0 VIADD R3, R0, 0x90 ;  /* 0x0000009000030836 */ /* 0x000fca0000000000 */
[----:B------:R-:W-:-:S04]  /*2030*/  @P0 PRMT R3, R88, 0x654, R3 ;  /* 0x0000065458030816 */ /* 0x000fc80000000003 */
[----:B------:R1:W-:Y:S01]  /*2040*/  @P0 SYNCS.ARRIVE.TRANS64.RED.A1T0 RZ, [R3+URZ], RZ ;  /* 0x000000ff03ff09a7 */ /* 0x0003e2000810043f */
[----:B------:R-:W-:-:S13]  /*2050*/  ISETP.GT.U32.AND P0, PT, R16, 0x1, PT ;  /* 0x000000011000780c */ /* 0x000fda0003f04070 */
[----:B-1----:R-:W-:Y:S05]  /*2060*/  @P0 BRA `(.L_x_34) ;  /* 0x0000000000040947 */ /* 0x002fea0003800000 */
[----:B------:R-:W-:Y:S01]  /*2070*/  BPT.TRAP 0x1 ;  /* 0x000000040000795c */ /* 0x000fe20000300000 */
.L_x_34:
[----:B------:R-:W-:Y:S01]  /*2080*/  SHF.L.U32 R3, R103, 0x1f, RZ ;  /* 0x0000001f67037819 */ /* 0x000fe200000006ff */
[----:B------:R-:W-:Y:S01]  /*2090*/  UIADD3 UR38, UR46, UR38, URZ ;  /* 0x000000262e267290 */ /* 0x000fe2000fffe03f */
[----:B------:R-:W1:Y:S01]  /*20a0*/  LDC R0, c[0x0][0x288] ;  /* 0x0000a200ff007b82 */ /* 0x000e620000000800 */
[----:B------:R-:W-:Y:S01]  /*20b0*/  UISETP.GE.U32.AND UP1, UPT, UR46, 0x12, UPT ;  /* 0x000000122e00788c */ /* 0x000fe2000bf26070 */
[----:B------:R-:W-:Y:S01]  /*20c0*/  IMAD.SHL.U32 R10, R91, 0x2, RZ ;  /* 0x000000025b0a7824 */ /* 0x000fe200078e00ff */
[----:B------:R-:W-:Y:S02]  /*20d0*/  UISETP.GT.U32.AND UP0, UPT, UR38, 0x11, UPT ;  /* 0x000000112600788c */ /* 0x000fe4000bf04070 */
[----:B------:R-:W-:Y:S02]  /*20e0*/  UIMAD.WIDE.U32 UR4, UR38, 0x38e38e39, URZ ;  /* 0x38e38e39260478a5 */ /* 0x000fe4000f8e003f */
[----:B------:R-:W-:Y:S01]  /*20f0*/  UISETP.LT.U32.AND UP0, UPT, UR46, 0x12, UP0 ;  /* 0x000000122e00788c */ /* 0x000fe20008701070 */
[----:B------:R-:W2:Y:S01]  /*2100*/  SYNCS.PHASECHK.TRANS64.TRYWAIT P0, [R94+UR42+0x10], R3 ;  /* 0x000010035e0075a7 */ /* 0x000ea2000800016a */
[----:B------:R-:W-:Y:S01]  /*2110*/  USHF.R.U32.HI UR4, URZ, 0x2, UR5 ;  /* 0x000000023f047899 */ /* 0x000fe20008011605 */
[----:B------:R-:W-:Y:S01]  /*2120*/  SHF.R.S32.HI R11, RZ, 0x1f, R10 ;  /* 0x0000001fff0b7819 */ /* 0x000fe2000001140a */
[----:B------:R-:W-:-:S02]  /*2130*/  USEL UR6, URZ, 0x1, !UP0 ;  /* 0x000000013f067887 */ /* 0x000fc4000c000000 */
[----:B------:R-:W-:Y:S02]  /*2140*/  UIMAD UR38, UR4, -0x12, UR38 ;  /* 0xffffffee042678a4 */ /* 0x000fe4000f8e0226 */
[----:B------:R-:W-:-:S04]  /*2150*/  ULOP3.LUT UR39, UR39, UR6, URZ, 0x3c, !UPT ;  /* 0x0000000627277292 */ /* 0x000fc8000f8e3c3f */
[----:B------:R-:W-:Y:S01]  /*2160*/  @UP1 ULOP3.LUT UR39, UR39, 0x1, UR4, 0x78, !UPT ;  /* 0x0000000127271892 */ /* 0x000fe2000f8e7804 */
[----:B-12---:R-:W-:Y:S11]  /*2170*/  @!P0 BRA `(.L_x_36) ;  /* 0x0000006000508947 */ /* 0x006ff60003800000 */
.L_x_204:
[----:B------:R-:W-:Y:S01]  /*2180*/  IMAD.SHL.U32 R9, R19, 0x40, RZ ;  /* 0x0000004013097824 */ /* 0x000fe200078e00ff */
[----:B------:R-:W-:Y:S01]  /*2190*/  ULDC UR6, c[0x0][0x284] ;  /* 0x0000a10000067ab9 */ /* 0x000fe20000000800 */
[----:B------:R-:W-:Y:S01]  /*21a0*/  IMAD.SHL.U32 R20, R22, 0x80, RZ ;  /* 0x0000008016147824 */ /* 0x000fe200078e00ff */
[----:B0-----:R-:W-:Y:S01]  /*21b0*/  SHF.R.S32.HI R13, RZ, 0x1f, R2 ;  /* 0x0000001fff0d7819 */ /* 0x001fe20000011402 */
[----:B------:R-:W-:Y:S01]  /*21c0*/  ULDC.64 UR4, c[0x0][0x5d0] ;  /* 0x0001740000047ab9 */ /* 0x000fe20000000a00 */
[----:B------:R-:W-:Y:S01]  /*21d0*/  ISETP.GE.AND P0, PT, R9, UR6, PT ;  /* 0x0000000609007c0c */ /* 0x000fe2000bf06270 */
[----:B------:R-:W-:Y:S01]  /*21e0*/  IMAD.WIDE.U32 R4, R2, UR4, R10 ;  /* 0x0000000402047c25 */ /* 0x000fe2000f8e000a */
[----:B------:R-:W-:Y:S02]  /*21f0*/  SHF.R.S32.HI R21, RZ, 0x1f, R20 ;  /* 0x0000001fff157819 */ /* 0x000fe40000011414 */
[C---:B------:R-:W-:Y:S01]  /*2200*/  ISETP.GE.OR P0, PT, R20.reuse, R0, P0 ;  /* 0x000000001400720c */ /* 0x040fe20000706670 */
[----:B-1----:R-:W-:Y:S01]  /*2210*/  IMAD R3, R13, UR4, RZ ;  /* 0x000000040d037c24 */ /* 0x002fe2000f8e02ff */
[----:B------:R-:W-:-:S03]  /*2220*/  IADD3 R4, P1, R20, R4, RZ ;  /* 0x0000000414047210 */ /* 0x000fc60007f3e0ff */
[----:B------:R-:W-:-:S05]  /*2230*/  IMAD R3, R2, UR5, R3 ;  /* 0x0000000502037c24 */ /* 0x000fca000f8e0203 */
[----:B------:R-:W-:-:S03]  /*2240*/  IADD3.X R5, R21, R5, R3, P1, !PT ;  /* 0x0000000515057210 */ /* 0x000fc60000ffe403 */
[----:B------:R-:W-:Y:S05]  /*2250*/  @P0 BRA `(.L_x_37) ;  /* 0x00000040001c0947 */ /* 0x000fea0003800000 */
[----:B------:R-:W0:Y:S01]  /*2260*/  LDC.64 R6, c[0x0][0x5c8] ;  /* 0x00017200ff067b82 */ /* 0x000e220000000a00 */
[----:B-----5:R-:W-:Y:S01]  /*2270*/  FSETP.NEU.AND P1, PT, R90, RZ, PT ;  /* 0x000000ff5a00720b */ /* 0x020fe20003f2d000 */
[----:B------:R-:W-:Y:S01]  /*2280*/  IMAD R3, R91, -0x2, R0 ;  /* 0xfffffffe5b037824 */ /* 0x000fe200078e0200 */
[----:B------:R-:W-:Y:S01]  /*2290*/  BSSY B0, `(.L_x_37) ;  /* 0x0000403000007945 */ /* 0x000fe20003800000 */
[----:B------:R-:W-:-:S04]  /*22a0*/  IMAD.WIDE R104, R19, 0x40, R92 ;  /* 0x0000004013687825 */ /* 0x000fc800078e025c */
[----:B------:R-:W-:Y:S02]  /*22b0*/  IMAD.IADD R3, R3, 0x1, -R20 ;  /* 0x0000000103037824 */ /* 0x000fe400078e0a14 */
[----:B------:R-:W-:-:S03]  /*22c0*/  IMAD.IADD R0, R98, 0x1, -R9 ;  /* 0x0000000162007824 */ /* 0x000fc600078e0a09 */
[----:B------:R-:W-:-:S04]  /*22d0*/  ISETP.GT.AND P0, PT, R3, RZ, PT ;  /* 0x000000ff0300720c */ /* 0x000fc80003f04270 */
[----:B------:R-:W-:Y:S01]  /*22e0*/  ISETP.GT.AND P3, PT, R0, RZ, P0 ;  /* 0x000000ff0000720c */ /* 0x000fe20000764270 */
[-C--:B0-----:R-:W-:Y:S02]  /*22f0*/  IMAD R8, R105, R6.reuse, RZ ;  /* 0x0000000669087224 */ /* 0x081fe400078e02ff */
[----:B------:R-:W-:-:S04]  /*2300*/  IMAD.WIDE.U32 R106, R104, R6, R4 ;  /* 0x00000006686a7225 */ /* 0x000fc800078e0004 */
[----:B------:R-:W-:-:S04]  /*2310*/  IMAD R5, R104, R7, R8 ;  /* 0x0000000768057224 */ /* 0x000fc800078e0208 */
[----:B------:R-:W-:Y:S01]  /*2320*/  IMAD.IADD R115, R107, 0x1, R5 ;  /* 0x000000016b737824 */ /* 0x000fe200078e0205 */
[----:B------:R-:W-:Y:S06]  /*2330*/  @!P1 BRA `(.L_x_38) ;  /* 0x0000002c00289947 */ /* 0x000fec0003800000 */
[----:B------:R-:W0:Y:S01]  /*2340*/  LDC.64 R108, c[0x0][0x5b8] ;  /* 0x00016e00ff6c7b82 */ /* 0x000e220000000a00 */
[----:B------:R-:W-:-:S07]  /*2350*/  ULDC.64 UR4, c[0x0][0x5c0] ;  /* 0x0001700000047ab9 */ /* 0x000fce0000000a00 */
[----:B------:R-:W1:Y:S08]  /*2360*/  LDC.64 R110, c[0x0][0x5b0] ;  /* 0x00016c00ff6e7b82 */ /* 0x000e700000000a00 */
[----:B------:R-:W2:Y:S01]  /*2370*/  LDC.64 R112, c[0x0][0x5a8] ;  /* 0x00016a00ff707b82 */ /* 0x000ea20000000a00 */
[-C--:B0-----:R-:W-:Y:S02]  /*2380*/  IMAD R8, R13, R108.reuse, RZ ;  /* 0x0000006c0d087224 */ /* 0x081fe400078e02ff */
[----:B------:R-:W-:-:S04]  /*2390*/  IMAD.WIDE.U32 R4, R2, R108, R10 ;  /* 0x0000006c02047225 */ /* 0x000fc800078e000a */
[----:B------:R-:W-:Y:S01]  /*23a0*/  IMAD R107, R2, R109, R8 ;  /* 0x0000006d026b7224 */ /* 0x000fe200078e0208 */
[----:B------:R-:W-:Y:S01]  /*23b0*/  IADD3 R12, P1, R20, R4, RZ ;  /* 0x00000004140c7210 */ /* 0x000fe20007f3e0ff */
[----:B-1----:R-:W-:-:S03]  /*23c0*/  IMAD R4, R105, R110, RZ ;  /* 0x0000006e69047224 */ /* 0x002fc600078e02ff */
[----:B------:R-:W-:Y:S01]  /*23d0*/  IADD3.X R13, R21, R5, R107, P1, !PT ;  /* 0x00000005150d7210 */ /* 0x000fe20000ffe46b */
[C---:B------:R-:W-:Y:S02]  /*23e0*/  IMAD R109, R104.reuse, R111, R4 ;  /* 0x0000006f686d7224 */ /* 0x040fe400078e0204 */
[----:B------:R-:W-:-:S04]  /*23f0*/  IMAD.WIDE.U32 R4, R104, R110, R12 ;  /* 0x0000006e68047225 */ /* 0x000fc800078e000c */
[----:B------:R-:W-:Y:S01]  /*2400*/  IMAD.IADD R5, R5, 0x1, R109 ;  /* 0x0000000105057824 */ /* 0x000fe200078e026d */
[----:B--2---:R-:W-:-:S04]  /*2410*/  LEA R14, P1, R4, R112, 0x1 ;  /* 0x00000070040e7211 */ /* 0x004fc800078208ff */
[----:B------:R-:W-:-:S05]  /*2420*/  LEA.HI.X R15, R4, R113, R5, 0x1, P1 ;  /* 0x00000071040f7211 */ /* 0x000fca00008f0c05 */
[----:B------:R0:W2:Y:S01]  /*2430*/  @P3 LDG.E.LTC128B.U16 R19, desc[UR36][R14.64] ;  /* 0x000000240e133981 */ /* 0x0000a2000c1e1520 */
[----:B------:R-:W-:Y:S01]  /*2440*/  IMAD.WIDE.U32 R4, R104, R110, R20 ;  /* 0x0000006e68047225 */ /* 0x000fe200078e0014 */
[----:B------:R-:W-:Y:S02]  /*2450*/  BSSY B1, `(.L_x_39) ;  /* 0x0000014000017945 */ /* 0x000fe40003800000 */
[----:B------:R-:W-:-:S04]  /*2460*/  IADD3 R100, P1, R10, R4, RZ ;  /* 0x000000040a647210 */ /* 0x000fc80007f3e0ff */
[----:B------:R-:W-:Y:S01]  /*2470*/  IADD3.X R101, R11, R109, R5, P1, !PT ;  /* 0x0000006d0b657210 */ /* 0x000fe20000ffe405 */
[----:B0-----:R-:W-:Y:S01]  /*2480*/  IMAD.SHL.U32 R14, R110, 0x8, RZ ;  /* 0x000000086e0e7824 */ /* 0x001fe200078e00ff */
[----:B------:R-:W-:Y:S02]  /*2490*/  LEA R8, P1, R106, UR4, 0x1 ;  /* 0x000000046a087c11 */ /* 0x000fe4000f8208ff */
[----:B------:R-:W-:Y:S01]  /*24a0*/  SHF.L.U64.HI R15, R110, 0x3, R111 ;  /* 0x000000036e0f7819 */ /* 0x000fe2000001026f */
[----:B------:R-:W-:-:S04]  /*24b0*/  IMAD.WIDE.U32 R100, R2, R108, R100 ;  /* 0x0000006c02647225 */ /* 0x000fc800078e0064 */
[----:B------:R-:W-:Y:S01]  /*24c0*/  IMAD.IADD R5, R107, 0x1, R101 ;  /* 0x000000016b057824 */ /* 0x000fe200078e0265 */
[----:B------:R-:W-:-:S04]  /*24d0*/  LEA R4, P4, R100, R112, 0x1 ;  /* 0x0000007064047211 */ /* 0x000fc800078808ff */
[----:B------:R-:W-:Y:S01]  /*24e0*/  LEA.HI.X R5, R100, R113, R5, 0x1, P4 ;  /* 0x0000007164057211 */ /* 0x000fe200020f0c05 */
[----:B--2---:R-:W-:-:S05]  /*24f0*/  HADD2.F32 R9, -RZ, R19.H0_H0 ;  /* 0x20000013ff097230 */ /* 0x004fca0000004100 */
[----:B------:R-:W-:-:S04]  /*2500*/  FMUL R9, R9, R90 ;  /* 0x0000005a09097220 */ /* 0x000fc80000400000 */
[----:B------:R-:W-:Y:S01]  /*2510*/  FFMA R24, R24, R89, R9 ;  /* 0x0000005918187223 */ /* 0x000fe20000000009 */
[----:B------:R-:W-:Y:S02]  /*2520*/  LEA.HI.X R9, R106, UR5, R115, 0x1, P1 ;  /* 0x000000056a097c11 */ /* 0x000fe400088f0c73 */
[----:B------:R-:W-:Y:S02]  /*2530*/  ISETP.GT.AND P1, PT, R3, 0x1, PT ;  /* 0x000000010300780c */ /* 0x000fe40003f24270 */
[----:B------:R-:W-:Y:S02]  /*2540*/  F2FP.F16.F32.PACK_AB R24, RZ, R24 ;  /* 0x00000018ff18723e */ /* 0x000fe400000000ff */
[----:B------:R-:W-:-:S03]  /*2550*/  ISETP.GT.AND P2, PT, R0, RZ, P1 ;  /* 0x000000ff0000720c */ /* 0x000fc60000f44270 */
[----:B------:R0:W-:Y:S10]  /*2560*/  @P3 STG.E.U16 desc[UR36][R8.64], R24 ;  /* 0x0000001808003986 */ /* 0x0001f4000c101524 */
[----:B------:R-:W-:Y:S05]  /*2570*/  @!P2 BRA `(.L_x_40) ;  /* 0x000000000004a947 */ /* 0x000fea0003800000 */
[----:B------:R1:W5:Y:S02]  /*2580*/  LDG.E.LTC128B.U16 R19, desc[UR36][R4.64+0x2] ;  /* 0x0000022404137981 */ /* 0x000364000c1e1520 */
.L_x_40:
[----:B------:R-:W-:Y:S05]  /*2590*/  BSYNC B1 ;  /* 0x0000000000017941 */ /* 0x000fea0003800000 */
.L_x_39:
[----:B-----5:R-:W-:Y:S01]  /*25a0*/  HADD2.F32 R101, -RZ, R19.H0_H0 ;  /* 0x20000013ff657230 */ /* 0x020fe20000004100 */
[----:B------:R-:W-:Y:S01]  /*25b0*/  ISETP.GT.AND P0, PT, R0, 0x8, P0 ;  /* 0x000000080000780c */ /* 0x000fe20000704270 */
[----:B------:R-:W-:-:S04]  /*25c0*/  IMAD.WIDE.U32 R14, R104, R110, R14 ;  /* 0x0000006e680e7225 */ /* 0x000fc800078e000e */
[----:B------:R-:W-:Y:S01]  /*25d0*/  FMUL R22, R101, R90 ;  /* 0x0000005a65167220 */ /* 0x000fe20000400000 */
[----:B------:R-:W-:Y:S01]  /*25e0*/  IMAD.IADD R109, R109, 0x1, R15 ;  /* 0x000000016d6d7824 */ /* 0x000fe200078e020f */
[----:B------:R-:W-:Y:S02]  /*25f0*/  IADD3 R15, P3, R12, R14, RZ ;  /* 0x0000000e0c0f7210 */ /* 0x000fe40007f7e0ff */
[----:B------:R-:W-:-:S03]  /*2600*/  FFMA R22, R25, R89, R22 ;  /* 0x0000005919167223 */ /* 0x000fc60000000016 */
[----:B0-----:R-:W-:Y:S01]  /*2610*/  IMAD.X R24, R109, 0x1, R13, P3 ;  /* 0x000000016d187824 */ /* 0x001fe200018e060d */
[C---:B------:R-:W-:Y:S02]  /*2620*/  LEA R12, P3, R15.reuse, R112, 0x1 ;  /* 0x000000700f0c7211 */ /* 0x040fe400078608ff */
[----:B------:R-:W-:Y:S02]  /*2630*/  F2FP.F16.F32.PACK_AB R22, RZ, R22 ;  /* 0x00000016ff16723e */ /* 0x000fe400000000ff */
[----:B------:R-:W-:Y:S02]  /*2640*/  LEA.HI.X R13, R15, R113, R24, 0x1, P3 ;  /* 0x000000710f0d7211 */ /* 0x000fe400018f0c18 */
[----:B------:R-:W-:Y:S02]  /*2650*/  PRMT R15, R22, 0x7610, R15 ;  /* 0x00007610160f7816 */ /* 0x000fe4000000000f */
[----:B------:R-:W-:-:S03]  /*2660*/  PRMT R22, R19, 0x7610, R22 ;  /* 0x0000761013167816 */ /* 0x000fc60000000016 */
[----:B------:R0:W-:Y:S04]  /*2670*/  @P2 STG.E.U16 desc[UR36][R8.64+0x2], R15 ;  /* 0x0000020f08002986 */ /* 0x0001e8000c101524 */
[----:B------:R-:W2:Y:S01]  /*2680*/  @P0 LDG.E.LTC128B.U16 R22, desc[UR36][R12.64] ;  /* 0x000000240c160981 */ /* 0x000ea2000c1e1520 */
[----:B------:R-:W-:Y:S01]  /*2690*/  IADD3 R14, P2, P3, R10, R14, R20 ;  /* 0x0000000e0a0e7210 */ /* 0x000fe20007b5e014 */
[----:B------:R-:W-:Y:S01]  /*26a0*/  BSSY B1, `(.L_x_41) ;  /* 0x0000011000017945 */ /* 0x000fe20003800000 */
[----:B------:R-:W-:Y:S02]  /*26b0*/  SHF.L.U64.HI R7, R6, 0x4, R7 ;  /* 0x0000000406077819 */ /* 0x000fe40000010207 */
[----:B------:R-:W-:Y:S02]  /*26c0*/  ISETP.GT.AND P1, PT, R0, 0x8, P1 ;  /* 0x000000080000780c */ /* 0x000fe40000f24270 */
[----:B0-----:R-:W-:-:S02]  /*26d0*/  IADD3.X R15, R11, R109, R21, P2, P3 ;  /* 0x0000006d0b0f7210 */ /* 0x001fc400017e6415 */
[----:B------:R-:W-:Y:S01]  /*26e0*/  LEA R10, P2, R6, R8, 0x4 ;  /* 0x00000008060a7211 */ /* 0x000fe200078420ff */
[----:B------:R-:W-:-:S04]  /*26f0*/  IMAD.WIDE.U32 R14, R2, R108, R14 ;  /* 0x0000006c020e7225 */ /* 0x000fc800078e000e */
[----:B------:R-:W-:Y:S01]  /*2700*/  IMAD.X R11, R7, 0x1, R9, P2 ;  /* 0x00000001070b7824 */ /* 0x000fe200010e0609 */
[----:B------:R-:W-:Y:S01]  /*2710*/  LEA R6, P3, R14, R112, 0x1 ;  /* 0x000000700e067211 */ /* 0x000fe200078608ff */
[----:B------:R-:W-:-:S05]  /*2720*/  IMAD.IADD R2, R107, 0x1, R15 ;  /* 0x000000016b027824 */ /* 0x000fca00078e020f */
[----:B------:R-:W-:Y:S01]  /*2730*/  LEA.HI.X R7, R14, R113, R2, 0x1, P3 ;  /* 0x000000710e077211 */ /* 0x000fe200018f0c02 */
[----:B--2---:R-:W-:-:S05]  /*2740*/  HADD2.F32 R19, -RZ, R22.H0_H0 ;  /* 0x20000016ff137230 */ /* 0x004fca0000004100 */
[----:B------:R-:W-:-:S04]  /*2750*/  FMUL R19, R19, R90 ;  /* 0x0000005a13137220 */ /* 0x000fc80000400000 */
[----:B------:R-:W-:-:S05]  /*2760*/  FFMA R19, R26, R89, R19 ;  /* 0x000000591a137223 */ /* 0x000fca0000000013 */
[----:B------:R-:W-:-:S05]  /*2770*/  F2FP.F16.F32.PACK_AB R19, RZ, R19 ;  /* 0x00000013ff13723e */ /* 0x000fca00000000ff */
[----:B------:R0:W-:Y:S01]  /*2780*/  @P0 STG.E.U16 desc[UR36][R10.64], R19 ;  /* 0x000000130a000986 */ /* 0x0001e2000c101524 */
[----:B------:R-:W-:Y:S05]  /*2790*/  @!P1 BRA `(.L_x_42) ;  /* 0x0000000000049947 */ /* 0x000fea0003800000 */
[----:B------:R2:W5:Y:S02]  /*27a0*/  LDG.E.LTC128B.U16 R22, desc[UR36][R6.64+0x2] ;  /* 0x0000022406167981 */ /* 0x000564000c1e1520 */
.L_x_42:
[----:B------:R-:W-:Y:S05]  /*27b0*/  BSYNC B1 ;  /* 0x0000000000017941 */ /* 0x000fea0003800000 */
.L_x_41:
[----:B-----5:R-:W-:Y:S01]  /*27c0*/  HADD2.F32 R13, -RZ, R22.H0_H0 ;  /* 0x20000016ff0d7230 */ /* 0x020fe20000004100 */
[----:B------:R-:W-:Y:S01]  /*27d0*/  ISETP.GT.AND P0, PT, R3, 0x8, PT ;  /* 0x000000080300780c */ /* 0x000fe20003f04270 */
[----:B------:R-:W-:Y:S03]  /*27e0*/  BSSY B1, `(.L_x_43) ;  /* 0x0000008000017945 */ /* 0x000fe60003800000 */
[----:B------:R-:W-:Y:S01]  /*27f0*/  FMUL R2, R13, R90 ;  /* 0x0000005a0d027220 */ /* 0x000fe20000400000 */
[----:B------:R-:W-:-:S03]  /*2800*/  ISETP.GT.AND P2, PT, R0, RZ, P0 ;  /* 0x000000ff0000720c */ /* 0x000fc60000744270 */
[----:B------:R-:W-:-:S05]  /*2810*/  FFMA R2, R27, R89, R2 ;  /* 0x000000591b027223 */ /* 0x000fca0000000002 */
[----:B------:R-:W-:-:S05]  /*2820*/  F2FP.F16.F32.PACK_AB R2, RZ, R2 ;  /* 0x00000002ff02723e */ /* 0x000fca00000000ff */
[----:B------:R3:W-:Y:S01]  /*2830*/  @P1 STG.E.U16 desc[UR36][R10.64+0x2], R2 ;  /* 0x000002020a001986 */ /* 0x0007e2000c101524 */
[----:B------:R-:W-:Y:S05]  /*2840*/  @!P2 BRA `(.L_x_44) ;  /* 0x000000000004a947 */ /* 0x000fea0003800000 */
[----:B------:R4:W5:Y:S02]  /*2850*/  LDG.E.LTC128B.U16 R22, desc[UR36][R4.64+0x10] ;  /* 0x0000102404167981 */ /* 0x000964000c1e1520 */
.L_x_44:
[----:B------:R-:W-:Y:S05]  /*2860*/  BSYNC B1 ;  /* 0x0000000000017941 */ /* 0x000fea0003800000 */
.L_x_43:
        /* <DEDUP_REMOVED lines=10> */
.L_x_46:
[----:B------:R-:W-:Y:S05]  /*2910*/  BSYNC B1 ;  /* 0x0000000000017941 */ /* 0x000fea0003800000 */
.L_x_45:
[----:B0----5:R-:W-:Y:S01]  /*2920*/  HADD2.F32 R13, -RZ, R22.H0_H0 ;  /* 0x20000016ff0d7230 */ /* 0x021fe20000004100 */
[----:B------:R-:W-:Y:S01]  /*2930*/  ISETP.GT.AND P0, PT, R0, 0x8, P0 ;  /* 0x000000080000780c */ /* 0x000fe20000704270 */
[----:B------:R-:W-:Y:S03]  /*2940*/  BSSY B1, `(.L_x_47) ;  /* 0x0000007000017945 */ /* 0x000fe60003800000 */
[----:B---3--:R-:W-:-:S04]  /*2950*/  FMUL R2, R13, R90 ;  /* 0x0000005a0d027220 */ /* 0x008fc80000400000 */
[----:B------:R-:W-:-:S05]  /*2960*/  FFMA R2, R29, R89, R2 ;  /* 0x000000591d027223 */ /* 0x000fca0000000002 */
[----:B------:R-:W-:-:S05]  /*2970*/  F2FP.F16.F32.PACK_AB R2, RZ, R2 ;  /* 0x00000002ff02723e */ /* 0x000fca00000000ff */
[----:B------:R0:W-:Y:S01]  /*2980*/  @P3 STG.E.U16 desc[UR36][R8.64+0x12], R2 ;  /* 0x0000120208003986 */ /* 0x0001e2000c101524 */
[----:B------:R-:W-:Y:S05]  /*2990*/  @!P0 BRA `(.L_x_48) ;  /* 0x0000000000048947 */ /* 0x000fea0003800000 */
[----:B------:R3:W5:Y:S02]  /*29a0*/  LDG.E.LTC128B.U16 R22, desc[UR36][R6.64+0x10] ;  /* 0x0000102406167981 */ /* 0x000764000c1e1520 */
.L_x_48:
[----:B------:R-:W-:Y:S05]  /*29b0*/  BSYNC B1 ;  /* 0x0000000000017941 */ /* 0x000fea0003800000 */
.L_x_47:
[----:B-----5:R-:W-:Y:S01]  /*29c0*/  HADD2.F32 R13, -RZ, R22.H0_H0 ;  /* 0x20000016ff0d7230 */ /* 0x020fe20000004100 */
[----:B------:R-:W-:Y:S01]  /*29d0*/  ISETP.GT.AND P1, PT, R0, 0x8, P1 ;  /* 0x000000080000780c */ /* 0x000fe20000f24270 */
[----:B------:R-:W-:Y:S03]  /*29e0*/  BSSY B1, `(.L_x_49) ;  /* 0x0000007000017945 */ /* 0x000fe60003800000 */
[----:B------:R-:W-:-:S04]  /*29f0*/  FMUL R13, R13, R90 ;  /* 0x0000005a0d0d7220 */ /* 0x000fc80000400000 */
[----:B------:R-:W-:-:S05]  /*2a00*/  FFMA R13, R30, R89, R13 ;  /* 0x000000591e0d7223 */ /* 0x000fca000000000d */
[----:B------:R-:W-:-:S05]  /*2a10*/  F2FP.F16.F32.PACK_AB R13, RZ, R13 ;  /* 0x0000000dff0d723e */ /* 0x000fca00000000ff */
[----:B------:R0:W-:Y:S01]  /*2a20*/  @P0 STG.E.U16 desc[UR36][R10.64+0x10], R13 ;  /* 0x0000100d0a000986 */ /* 0x0001e2000c101524 */
[----:B------:R-:W-:Y:S05]  /*2a30*/  @!P1 BRA `(.L_x_50) ;  /* 0x0000000000049947 */ /* 0x000fea0003800000 */
[----:B------:R0:W5:Y:S02]  /*2a40*/  LDG.E.LTC128B.U16 R22, desc[UR36][R6.64+0x12] ;  /* 0x0000122406167981 */ /* 0x000164000c1e1520 */
.L_x_50:
[----:B------:R-:W-:Y:S05]  /*2a50*/  BSYNC B1 ;  /* 0x0000000000017941 */ /* 0x000fea0003800000 */
.L_x_49:
[----:B0----5:R-:W-:Y:S01]  /*2a60*/  HADD2.F32 R13, -RZ, R22.H0_H0 ;  /* 0x20000016ff0d7230 */ /* 0x021fe20000004100 */
        /* <DEDUP_REMOVED lines=9> */
.L_x_52:
[----:B------:R-:W-:Y:S05]  /*2b00*/  BSYNC B1 ;  /* 0x0000000000017941 */ /* 0x000fea0003800000 */
.L_x_51:
        /* <DEDUP_REMOVED lines=10> */
.L_x_54:
[----:B------:R-:W-:Y:S05]  /*2bb0*/  BSYNC B1 ;  /* 0x0000000000017941 */ /* 0x000fea0003800000 */
.L_x_53:
[----:B0----5:R-:W-:Y:S01]  /*2bc0*/  HADD2.F32 R13, -RZ, R22.H0_H0 ;  /* 0x20000016ff0d7230 */ /* 0x021fe20000004100 */
        /* <DEDUP_REMOVED lines=8> */
.L_x_56:
[----:B------:R-:W-:Y:S05]  /*2c50*/  BSYNC B1 ;  /* 0x0000000000017941 */ /* 0x000fea0003800000 */
.L_x_55:
        /* <DEDUP_REMOVED lines=9> */
.L_x_58:
[----:B------:R-:W-:Y:S05]  /*2cf0*/  BSYNC B1 ;  /* 0x0000000000017941 */ /* 0x000fea0003800000 */
.L_x_57:
        /* <DEDUP_REMOVED lines=10> */
.L_x_60:
[----:B------:R-:W-:Y:S05]  /*2da0*/  BSYNC B1 ;  /* 0x0000000000017941 */ /* 0x000fea0003800000 */
.L_x_59:
        /* <DEDUP_REMOVED lines=10> */
.L_x_62:
[----:B------:R-:W-:Y:S05]  /*2e50*/  BSYNC B1 ;  /* 0x0000000000017941 */ /* 0x000fea0003800000 */
.L_x_61:
        /* <DEDUP_REMOVED lines=9> */
.L_x_64:
[----:B------:R-:W-:Y:S05]  /*2ef0*/  BSYNC B1 ;  /* 0x0000000000017941 */ /* 0x000fea0003800000 */
.L_x_63:
        /* <DEDUP_REMOVED lines=9> */
.L_x_66:
[----:B------:R-:W-:Y:S05]  /*2f90*/  BSYNC B1 ;  /* 0x0000000000017941 */ /* 0x000fea0003800000 */
.L_x_65:
        /* <DEDUP_REMOVED lines=10> */
.L_x_68:
[----:B------:R-:W-:Y:S05]  /*3040*/  BSYNC B1 ;  /* 0x0000000000017941 */ /* 0x000fea0003800000 */
.L_x_67:
        /* <DEDUP_REMOVED lines=10> */
.L_x_70:
[----:B------:R-:W-:Y:S05]  /*30f0*/  BSYNC B1 ;  /* 0x0000000000017941 */ /* 0x000fea0003800000 */
.L_x_69:
        /* <DEDUP_REMOVED lines=9> */
.L_x_72:
[----:B------:R-:W-:Y:S05]  /*3190*/  BSYNC B1 ;  /* 0x0000000000017941 */ /* 0x000fea0003800000 */
.L_x_71:
        /* <DEDUP_REMOVED lines=9> */
.L_x_74:
[----:B------:R-:W-:Y:S05]  /*3230*/  BSYNC B1 ;  /* 0x0000000000017941 */ /* 0x000fea0003800000 */
.L_x_73:
        /* <DEDUP_REMOVED lines=10> */
.L_x_76:
[----:B------:R-:W-:Y:S05]  /*32e0*/  BSYNC B1 ;  /* 0x0000000000017941 */ /* 0x000fea0003800000 */
.L_x_75:
        /* <DEDUP_REMOVED lines=10> */
.L_x_78:
[----:B------:R-:W-:Y:S05]  /*3390*/  BSYNC B1 ;  /* 0x0000000000017941 */ /* 0x000fea0003800000 */
.L_x_77:
        /* <DEDUP_REMOVED lines=9> */
.L_x_80:
[----:B------:R-:W-:Y:S05]  /*3430*/  BSYNC B1 ;  /* 0x0000000000017941 */ /* 0x000fea0003800000 */
.L_x_79:
        /* <DEDUP_REMOVED lines=9> */
.L_x_82:
[----:B------:R-:W-:Y:S05]  /*34d0*/  BSYNC B1 ;  /* 0x0000000000017941 */ /* 0x000fea0003800000 */
.L_x_81:
        /* <DEDUP_REMOVED lines=10> */
.L_x_84:
[----:B------:R-:W-:Y:S05]  /*3580*/  BSYNC B1 ;  /* 0x0000000000017941 */ /* 0x000fea0003800000 */
.L_x_83:
        /* <DEDUP_REMOVED lines=10> */
.L_x_86:
[----:B------:R-:W-:Y:S05]  /*3630*/  BSYNC B1 ;  /* 0x0000000000017941 */ /* 0x000fea0003800000 */
.L_x_85:
        /* <DEDUP_REMOVED lines=9> */
.L_x_88:
[----:B------:R-:W-:Y:S05]  /*36d0*/  BSYNC B1 ;  /* 0x0000000000017941 */ /* 0x000fea0003800000 */
.L_x_87:
        /* <DEDUP_REMOVED lines=9> */
.L_x_90:
[----:B------:R-:W-:Y:S05]  /*3770*/  BSYNC B1 ;  /* 0x0000000000017941 */ /* 0x000fea0003800000 */
.L_x_89:
        /* <DEDUP_REMOVED lines=10> */
.L_x_92:
[----:B------:R-:W-:Y:S05]  /*3820*/  BSYNC B1 ;  /* 0x0000000000017941 */ /* 0x000fea0003800000 */
.L_x_91:
        /* <DEDUP_REMOVED lines=10> */
.L_x_94:
[----:B------:R-:W-:Y:S05]  /*38d0*/  BSYNC B1 ;  /* 0x0000000000017941 */ /* 0x000fea0003800000 */
.L_x_93:
        /* <DEDUP_REMOVED lines=9> */
.L_x_96:
[----:B------:R-:W-:Y:S05]  /*3970*/  BSYNC B1 ;  /* 0x0000000000017941 */ /* 0x000fea0003800000 */
.L_x_95:
        /* <DEDUP_REMOVED lines=9> */
.L_x_98:
[----:B------:R-:W-:Y:S05]  /*3a10*/  BSYNC B1 ;  /* 0x0000000000017941 */ /* 0x000fea0003800000 */
.L_x_97:
        /* <DEDUP_REMOVED lines=10> */
.L_x_100:
[----:B------:R-:W-:Y:S05]  /*3ac0*/  BSYNC B1 ;  /* 0x0000000000017941 */ /* 0x000fea0003800000 */
.L_x_99:
        /* <DEDUP_REMOVED lines=10> */
.L_x_102:
[----:B------:R-:W-:Y:S05]  /*3b70*/  BSYNC B1 ;  /* 0x0000000000017941 */ /* 0x000fea0003800000 */
.L_x_101:
        /* <DEDUP_REMOVED lines=9> */
.L_x_104:
[----:B------:R-:W-:Y:S05]  /*3c10*/  BSYNC B1 ;  /* 0x0000000000017941 */ /* 0x000fea0003800000 */
.L_x_103:
        /* <DEDUP_REMOVED lines=9> */
.L_x_106:
[----:B------:R-:W-:Y:S05]  /*3cb0*/  BSYNC B1 ;  /* 0x0000000000017941 */ /* 0x000fea0003800000 */
.L_x_105:
        /* <DEDUP_REMOVED lines=10> */
.L_x_108:
[----:B------:R-:W-:Y:S05]  /*3d60*/  BSYNC B1 ;  /* 0x0000000000017941 */ /* 0x000fea0003800000 */
.L_x_107:
        /* <DEDUP_REMOVED lines=10> */
.L_x_110:
[----:B------:R-:W-:Y:S05]  /*3e10*/  BSYNC B1 ;  /* 0x0000000000017941 */ /* 0x000fea0003800000 */
.L_x_109:
        /* <DEDUP_REMOVED lines=9> */
.L_x_112:
[----:B------:R-:W-:Y:S05]  /*3eb0*/  BSYNC B1 ;  /* 0x0000000000017941 */ /* 0x000fea0003800000 */
.L_x_111:
        /* <DEDUP_REMOVED lines=9> */
.L_x_114:
[----:B------:R-:W-:Y:S05]  /*3f50*/  BSYNC B1 ;  /* 0x0000000000017941 */ /* 0x000fea0003800000 */
.L_x_113:
        /* <DEDUP_REMOVED lines=10> */
.L_x_116:
[----:B------:R-:W-:Y:S05]  /*4000*/  BSYNC B1 ;  /* 0x0000000000017941 */ /* 0x000fea0003800000 */
.L_x_115:
        /* <DEDUP_REMOVED lines=10> */
.L_x_118:
[----:B------:R-:W-:Y:S05]  /*40b0*/  BSYNC B1 ;  /* 0x0000000000017941 */ /* 0x000fea0003800000 */
.L_x_117:
        /* <DEDUP_REMOVED lines=9> */
.L_x_120:
[----:B------:R-:W-:Y:S05]  /*4150*/  BSYNC B1 ;  /* 0x0000000000017941 */ /* 0x000fea0003800000 */
.L_x_119:
        /* <DEDUP_REMOVED lines=9> */
.L_x_122:
[----:B------:R-:W-:Y:S05]  /*41f0*/  BSYNC B1 ;  /* 0x0000000000017941 */ /* 0x000fea0003800000 */
.L_x_121:
        /* <DEDUP_REMOVED lines=10> */
.L_x_124:
[----:B------:R-:W-:Y:S05]  /*42a0*/  BSYNC B1 ;  /* 0x0000000000017941 */ /* 0x000fea0003800000 */
.L_x_123:
        /* <DEDUP_REMOVED lines=10> */
.L_x_126:
[----:B------:R-:W-:Y:S05]  /*4350*/  BSYNC B1 ;  /* 0x0000000000017941 */ /* 0x000fea0003800000 */
.L_x_125:
        /* <DEDUP_REMOVED lines=9> */
.L_x_128:
[----:B------:R-:W-:Y:S05]  /*43f0*/  BSYNC B1 ;  /* 0x0000000000017941 */ /* 0x000fea0003800000 */
.L_x_127:
        /* <DEDUP_REMOVED lines=9> */
.L_x_130:
[----:B------:R-:W-:Y:S05]  /*4490*/  BSYNC B1 ;  /* 0x0000000000017941 */ /* 0x000fea0003800000 */
.L_x_129:
        /* <DEDUP_REMOVED lines=10> */
.L_x_132:
[----:B------:R-:W-:Y:S05]  /*4540*/  BSYNC B1 ;  /* 0x0000000000017941 */ /* 0x000fea0003800000 */
.L_x_131:
        /* <DEDUP_REMOVED lines=10> */
.L_x_134:
[----:B------:R-:W-:Y:S05]  /*45f0*/  BSYNC B1 ;  /* 0x0000000000017941 */ /* 0x000fea0003800000 */
.L_x_133:
        /* <DEDUP_REMOVED lines=9> */
.L_x_136:
[----:B------:R-:W-:Y:S05]  /*4690*/  BSYNC B1 ;  /* 0x0000000000017941 */ /* 0x000fea0003800000 */
.L_x_135:
        /* <DEDUP_REMOVED lines=9> */
.L_x_138:
[----:B------:R-:W-:Y:S05]  /*4730*/  BSYNC B1 ;  /* 0x0000000000017941 */ /* 0x000fea0003800000 */
.L_x_137:
        /* <DEDUP_REMOVED lines=10> */
.L_x_140:
[----:B------:R-:W-:Y:S05]  /*47e0*/  BSYNC B1 ;  /* 0x0000000000017941 */ /* 0x000fea0003800000 */
.L_x_139:
        /* <DEDUP_REMOVED lines=10> */
.L_x_142:
[----:B------:R-:W-:Y:S05]  /*4890*/  BSYNC B1 ;  /* 0x0000000000017941 */ /* 0x000fea0003800000 */
.L_x_141:
        /* <DEDUP_REMOVED lines=9> */
.L_x_144:
[----:B------:R-:W-:Y:S05]  /*4930*/  BSYNC B1 ;  /* 0x0000000000017941 */ /* 0x000fea0003800000 */
.L_x_143:
        /* <DEDUP_REMOVED lines=9> */
.L_x_146:
[----:B------:R-:W-:Y:S05]  /*49d0*/  BSYNC B1 ;  /* 0x0000000000017941 */ /* 0x000fea0003800000 */
.L_x_145:
        /* <DEDUP_REMOVED lines=10> */
.L_x_148:
[----:B------:R-:W-:Y:S05]  /*4a80*/  BSYNC B1 ;  /* 0x0000000000017941 */ /* 0x000fea0003800000 */
.L_x_147:
        /* <DEDUP_REMOVED lines=10> */
.L_x_150:
[----:B------:R-:W-:Y:S05]  /*4b30*/  BSYNC B1 ;  /* 0x0000000000017941 */ /* 0x000fea0003800000 */
.L_x_149:
        /* <DEDUP_REMOVED lines=9> */
.L_x_152:
[----:B------:R-:W-:Y:S05]  /*4bd0*/  BSYNC B1 ;  /* 0x0000000000017941 */ /* 0x000fea0003800000 */
.L_x_151:
        /* <DEDUP_REMOVED lines=9> */
.L_x_154:
[----:B------:R-:W-:Y:S05]  /*4c70*/  BSYNC B1 ;  /* 0x0000000000017941 */ /* 0x000fea0003800000 */
.L_x_153:
        /* <DEDUP_REMOVED lines=10> */
.L_x_156:
[----:B------:R-:W-:Y:S05]  /*4d20*/  BSYNC B1 ;  /* 0x0000000000017941 */ /* 0x000fea0003800000 */
.L_x_155:
[----:B-----5:R-:W-:Y:S01]  /*4d30*/  HADD2.F32 R13, -RZ, R22.H0_H0 ;  /* 0x20000016ff0d7230 */ /* 0x020fe20000004100 */
[----:B------:R-:W-:Y:S01]  /*4d40*/  ISETP.GT.AND P1, PT, R3, 0x79, PT ;  /* 0x000000790300780c */ /* 0x000fe20003f24270 */
[----:B0-----:R-:W-:Y:S01]  /*4d50*/  @P2 IMAD.MOV.U32 R2, RZ, RZ, R8 ;  /* 0x000000ffff022224 */ /* 0x001fe200078e0008 */
[----:B------:R-:W-:Y:S01]  /*4d60*/  BSSY B1, `(.L_x_157) ;  /* 0x0000009000017945 */ /* 0x000fe20003800000 */
[----:B------:R-:W-:Y:S02]  /*4d70*/  @P2 IMAD.MOV.U32 R3, RZ, RZ, R9 ;  /* 0x000000ffff032224 */ /* 0x000fe400078e0009 */
[----:B------:R-:W-:Y:S01]  /*4d80*/  FMUL R13, R13, R90 ;  /* 0x0000005a0d0d7220 */ /* 0x000fe20000400000 */
[----:B------:R-:W-:-:S03]  /*4d90*/  ISETP.GT.AND P3, PT, R0, RZ, P1 ;  /* 0x000000ff0000720c */ /* 0x000fc60000f64270 */
[----:B------:R-:W-:-:S05]  /*4da0*/  FFMA R13, R84, R89, R13 ;  /* 0x00000059540d7223 */ /* 0x000fca000000000d */
[----:B------:R-:W-:-:S05]  /*4db0*/  F2FP.F16.F32.PACK_AB R13, RZ, R13 ;  /* 0x0000000dff0d723e */ /* 0x000fca00000000ff */
[----:B------:R0:W-:Y:S01]  /*4dc0*/  @P2 STG.E.U16 desc[UR36][R2.64+0xf0], R13 ;  /* 0x0000f00d02002986 */ /* 0x0001e2000c101524 */
[----:B------:R-:W-:Y:S05]  /*4dd0*/  @!P3 BRA `(.L_x_158) ;  /* 0x000000000004b947 */ /* 0x000fea0003800000 */
[----:B------:R0:W5:Y:S02]  /*4de0*/  LDG.E.LTC128B.U16 R22, desc[UR36][R4.64+0xf2] ;  /* 0x0000f22404167981 */ /* 0x000164000c1e1520 */
.L_x_158:
[----:B------:R-:W-:Y:S05]  /*4df0*/  BSYNC B1 ;  /* 0x0000000000017941 */ /* 0x000fea0003800000 */
.L_x_157:
        /* <DEDUP_REMOVED lines=9> */
.L_x_160:
[----:B------:R-:W-:Y:S05]  /*4e90*/  BSYNC B1 ;  /* 0x0000000000017941 */ /* 0x000fea0003800000 */
.L_x_159:
[----:B-----5:R-:W-:Y:S01]  /*4ea0*/  HADD2.F32 R3, -RZ, R22.H0_H0 ;  /* 0x20000016ff037230 */ /* 0x020fe20000004100 */
[----:B------:R-:W-:Y:S01]  /*4eb0*/  ISETP.GT.AND P1, PT, R0, 0x8, P1 ;  /* 0x000000080000780c */ /* 0x000fe20000f24270 */
[----:B0-----:R-:W-:Y:S01]  /*4ec0*/  @P0 IMAD.MOV.U32 R2, RZ, RZ, R10 ;  /* 0x000000ffff020224 */ /* 0x001fe200078e000a */
[----:B------:R-:W-:Y:S02]  /*4ed0*/  BSSY B1, `(.L_x_161) ;  /* 0x0000009000017945 */ /* 0x000fe40003800000 */
[----:B------:R-:W-:-:S04]  /*4ee0*/  FMUL R3, R3, R90 ;  /* 0x0000005a03037220 */ /* 0x000fc80000400000 */
[----:B------:R-:W-:-:S05]  /*4ef0*/  FFMA R3, R86, R89, R3 ;  /* 0x0000005956037223 */ /* 0x000fca0000000003 */
[----:B------:R-:W-:-:S04]  /*4f00*/  F2FP.F16.F32.PACK_AB R3, RZ, R3 ;  /* 0x00000003ff03723e */ /* 0x000fc800000000ff */
[----:B-1--4-:R-:W-:Y:S01]  /*4f10*/  PRMT R4, R3, 0x7610, R4 ;  /* 0x0000761003047816 */ /* 0x012fe20000000004 */
[----:B------:R-:W-:-:S05]  /*4f20*/  @P0 IMAD.MOV.U32 R3, RZ, RZ, R11 ;  /* 0x000000ffff030224 */ /* 0x000fca00078e000b */
[----:B------:R0:W-:Y:S01]  /*4f30*/  @P0 STG.E.U16 desc[UR36][R2.64+0xf0], R4 ;  /* 0x0000f00402000986 */ /* 0x0001e2000c101524 */
[----:B------:R-:W-:Y:S05]  /*4f40*/  @!P1 BRA `(.L_x_162) ;  /* 0x0000000000049947 */ /* 0x000fea0003800000 */
[----:B------:R1:W5:Y:S02]  /*4f50*/  LDG.E.LTC128B.U16 R22, desc[UR36][R6.64+0xf2] ;  /* 0x0000f22406167981 */ /* 0x000364000c1e1520 */
.L_x_162:
[----:B------:R-:W-:Y:S05]  /*4f60*/  BSYNC B1 ;  /* 0x0000000000017941 */ /* 0x000fea0003800000 */
.L_x_161:
[----:B------:R-:W-:Y:S05]  /*4f70*/  @!P1 BRA `(.L_x_163) ;  /* 0x0000001000d09947 */ /* 0x000fea0003800000 */
[----:B0----5:R-:W-:-:S05]  /*4f80*/  HADD2.F32 R3, -RZ, R22.H0_H0 ;  /* 0x20000016ff037230 */ /* 0x021fca0000004100 */
[----:B------:R-:W-:-:S04]  /*4f90*/  FMUL R0, R3, R90 ;  /* 0x0000005a03007220 */ /* 0x000fc80000400000 */
[----:B------:R-:W-:-:S05]  /*4fa0*/  FFMA R0, R87, R89, R0 ;  /* 0x0000005957007223 */ /* 0x000fca0000000000 */
[----:B------:R-:W-:-:S05]  /*4fb0*/  F2FP.F16.F32.PACK_AB R0, RZ, R0 ;  /* 0x00000000ff00723e */ /* 0x000fca00000000ff */
[----:B------:R4:W-:Y:S01]  /*4fc0*/  STG.E.U16 desc[UR36][R10.64+0xf2], R0 ;  /* 0x0000f2000a007986 */ /* 0x0009e2000c101524 */
[----:B------:R-:W-:Y:S05]  /*4fd0*/  BRA `(.L_x_163) ;  /* 0x0000001000b87947 */ /* 0x000fea0003800000 */
.L_x_38:
[----:B------:R-:W-:Y:S01]  /*4fe0*/  ISETP.GT.AND P2, PT, R3, 0x1, PT ;  /* 0x000000010300780c */ /* 0x000fe20003f44270 */
[----:B------:R-:W-:Y:S01]  /*4ff0*/  ULDC.64 UR4, c[0x0][0x5c0] ;  /* 0x0001700000047ab9 */ /* 0x000fe20000000a00 */
[-C--:B------:R-:W-:Y:S01]  /*5000*/  FMUL R24, R24, R89.reuse ;  /* 0x0000005918187220 */ /* 0x080fe20000400000 */
[-C--:B------:R-:W-:Y:S01]  /*5010*/  FMUL R25, R25, R89.reuse ;  /* 0x0000005919197220 */ /* 0x080fe20000400000 */
[----:B------:R-:W-:Y:S01]  /*5020*/  ISETP.GT.AND P1, PT, R0, RZ, P2 ;  /* 0x000000ff0000720c */ /* 0x000fe20001724270 */
[-C--:B------:R-:W-:Y:S01]  /*5030*/  FMUL R26, R26, R89.reuse ;  /* 0x000000591a1a7220 */ /* 0x080fe20000400000 */
[----:B------:R-:W-:Y:S01]  /*5040*/  LEA R4, P4, R106, UR4, 0x1 ;  /* 0x000000046a047c11 */ /* 0x000fe2000f8808ff */
[-C--:B------:R-:W-:Y:S01]  /*5050*/  FMUL R27, R27, R89.reuse ;  /* 0x000000591b1b7220 */ /* 0x080fe20000400000 */
[----:B------:R-:W-:Y:S01]  /*5060*/  F2FP.F16.F32.PACK_AB R24, RZ, R24 ;  /* 0x00000018ff18723e */ /* 0x000fe200000000ff */
[-C--:B------:R-:W-:Y:S01]  /*5070*/  FMUL R28, R28, R89.reuse ;  /* 0x000000591c1c7220 */ /* 0x080fe20000400000 */
[----:B------:R-:W-:Y:S01]  /*5080*/  LEA.HI.X R5, R106, UR5, R115, 0x1, P4 ;  /* 0x000000056a057c11 */ /* 0x000fe2000a0f0c73 */
[----:B------:R-:W-:Y:S01]  /*5090*/  FMUL R29, R29, R89 ;  /* 0x000000591d1d7220 */ /* 0x000fe20000400000 */
[----:B------:R-:W-:Y:S01]  /*50a0*/  F2FP.F16.F32.PACK_AB R25, RZ, R25 ;  /* 0x00000019ff19723e */ /* 0x000fe200000000ff */
[-C--:B------:R-:W-:Y:S01]  /*50b0*/  FMUL R30, R30, R89.reuse ;  /* 0x000000591e1e7220 */ /* 0x080fe20000400000 */
[----:B------:R-:W-:Y:S01]  /*50c0*/  ISETP.GT.AND P2, PT, R0, 0x8, P2 ;  /* 0x000000080000780c */ /* 0x000fe20001744270 */
[----:B------:R-:W-:Y:S01]  /*50d0*/  @P3 STG.E.U16 desc[UR36][R4.64], R24 ;  /* 0x0000001804003986 */ /* 0x000fe2000c101524 */
[C---:B------:R-:W-:Y:S01]  /*50e0*/  SHF.L.U64.HI R7, R6.reuse, 0x4, R7 ;  /* 0x0000000406077819 */ /* 0x040fe20000010207 */
[-C--:B------:R-:W-:Y:S01]  /*50f0*/  FMUL R31, R31, R89.reuse ;  /* 0x000000591f1f7220 */ /* 0x080fe20000400000 */
[----:B------:R-:W-:Y:S01]  /*5100*/  LEA R6, P3, R6, R4, 0x4 ;  /* 0x0000000406067211 */ /* 0x000fe200078620ff */
[----:B------:R-:W-:Y:S01]  /*5110*/  @P1 STG.E.U16 desc[UR36][R4.64+0x2], R25 ;  /* 0x0000021904001986 */ /* 0x000fe2000c101524 */
[----:B------:R-:W-:Y:S01]  /*5120*/  ISETP.GT.AND P1, PT, R0, 0x8, P0 ;  /* 0x000000080000780c */ /* 0x000fe20000724270 */
[----:B------:R-:W-:Y:S01]  /*5130*/  FMUL R32, R32, R89 ;  /* 0x0000005920207220 */ /* 0x000fe20000400000 */
[----:B------:R-:W-:Y:S01]  /*5140*/  F2FP.F16.F32.PACK_AB R26, RZ, R26 ;  /* 0x0000001aff1a723e */ /* 0x000fe200000000ff */
[----:B------:R-:W-:Y:S01]  /*5150*/  IMAD.X R7, R7, 0x1, R5, P3 ;  /* 0x0000000107077824 */ /* 0x000fe200018e0605 */
[----:B------:R-:W-:Y:S01]  /*5160*/  F2FP.F16.F32.PACK_AB R27, RZ, R27 ;  /* 0x0000001bff1b723e */ /* 0x000fe200000000ff */
[-C--:B------:R-:W-:Y:S01]  /*5170*/  FMUL R33, R33, R89.reuse ;  /* 0x0000005921217220 */ /* 0x080fe20000400000 */
[----:B------:R-:W-:Y:S01]  /*5180*/  ISETP.GT.AND P0, PT, R3, 0x8, PT ;  /* 0x000000080300780c */ /* 0x000fe20003f04270 */
[-C--:B------:R-:W-:Y:S01]  /*5190*/  FMUL R34, R34, R89.reuse ;  /* 0x0000005922227220 */ /* 0x080fe20000400000 */
[----:B------:R-:W-:Y:S01]  /*51a0*/  F2FP.F16.F32.PACK_AB R28, RZ, R28 ;  /* 0x0000001cff1c723e */ /* 0x000fe200000000ff */
[-C--:B------:R-:W-:Y:S01]  /*51b0*/  FMUL R35, R35, R89.reuse ;  /* 0x0000005923237220 */ /* 0x080fe20000400000 */
[----:B------:R-:W-:Y:S01]  /*51c0*/  ISETP.GT.AND P4, PT, R0, RZ, P0 ;  /* 0x000000ff0000720c */ /* 0x000fe20000784270 */
[----:B------:R-:W-:Y:S01]  /*51d0*/  FMUL R36, R36, R89 ;  /* 0x0000005924247220 */ /* 0x000fe20000400000 */
[----:B------:R-:W-:Y:S01]  /*51e0*/  F2FP.F16.F32.PACK_AB R29, RZ, R29 ;  /* 0x0000001dff1d723e */ /* 0x000fe200000000ff */
[----:B------:R-:W-:Y:S01]  /*51f0*/  @P1 STG.E.U16 desc[UR36][R6.64], R26 ;  /* 0x0000001a06001986 */ /* 0x000fe2000c101524 */
[----:B------:R-:W-:Y:S01]  /*5200*/  ISETP.GT.AND P1, PT, R0, 0x8, P0 ;  /* 0x000000080000780c */ /* 0x000fe20000724270 */
[-C--:B------:R-:W-:Y:S01]  /*5210*/  FMUL R37, R37, R89.reuse ;  /* 0x0000005925257220 */ /* 0x080fe20000400000 */
[----:B------:R-:W-:Y:S01]  /*5220*/  F2FP.F16.F32.PACK_AB R30, RZ, R30 ;  /* 0x0000001eff1e723e */ /* 0x000fe200000000ff */
[----:B------:R-:W-:Y:S01]  /*5230*/  @P2 STG.E.U16 desc[UR36][R6.64+0x2], R27 ;  /* 0x0000021b06002986 */ /* 0x000fe2000c101524 */
[----:B------:R-:W-:Y:S01]  /*5240*/  ISETP.GT.AND P2, PT, R3, 0x9, PT ;  /* 0x000000090300780c */ /* 0x000fe20003f44270 */
[----:B------:R-:W-:Y:S01]  /*5250*/  FMUL R38, R38, R89 ;  /* 0x0000005926267220 */ /* 0x000fe20000400000 */
[----:B------:R-:W-:Y:S01]  /*5260*/  F2FP.F16.F32.PACK_AB R31, RZ, R31 ;  /* 0x0000001fff1f723e */ /* 0x000fe200000000ff */
[-C--:B------:R-:W-:Y:S01]  /*5270*/  FMUL R39, R39, R89.reuse ;  /* 0x0000005927277220 */ /* 0x080fe20000400000 */
[C---:B------:R-:W-:Y:S01]  /*5280*/  ISETP.GT.AND P3, PT, R0.reuse, RZ, P2 ;  /* 0x000000ff0000720c */ /* 0x040fe20001764270 */
[----:B------:R-:W-:Y:S01]  /*5290*/  @P4 STG.E.U16 desc[UR36][R4.64+0x10], R28 ;  /* 0x0000101c04004986 */ /* 0x000fe2000c101524 */
[----:B------:R-:W-:Y:S01]  /*52a0*/  ISETP.GT.AND P2, PT, R0, 0x8, P2 ;  /* 0x000000080000780c */ /* 0x000fe20001744270 */
        /* <DEDUP_REMOVED lines=8> */
[-C--:B------:R-:W-:Y:S01]  /*5330*/  FMUL R44, R44, R89.reuse ;  /* 0x000000592c2c7220 */ /* 0x080fe20000400000 */
[----:B------:R-:W-:Y:S01]  /*5340*/  F2FP.F16.F32.PACK_AB R34, RZ, R34 ;  /* 0x00000022ff22723e */ /* 0x000fe200000000ff */
[----:B------:R-:W-:Y:S01]  /*5350*/  @P3 STG.E.U16 desc[UR36][R4.64+0x12], R29 ;  /* 0x0000121d04003986 */ /* 0x000fe2000c101524 */
[----:B------:R-:W-:Y:S01]  /*5360*/  ISETP.GT.AND P3, PT, R3, 0x11, PT ;  /* 0x000000110300780c */ /* 0x000fe20003f64270 */
[----:B------:R-:W-:Y:S01]  /*5370*/  FMUL R45, R45, R89 ;  /* 0x000000592d2d7220 */ /* 0x000fe20000400000 */
[----:B------:R-:W-:Y:S01]  /*5380*/  F2FP.F16.F32.PACK_AB R35, RZ, R35 ;  /* 0x00000023ff23723e */ /* 0x000fe200000000ff */
[----:B------:R-:W-:Y:S01]  /*5390*/  @P1 STG.E.U16 desc[UR36][R6.64+0x10], R30 ;  /* 0x0000101e06001986 */ /* 0x000fe2000c101524 */
[----:B------:R-:W-:Y:S01]  /*53a0*/  ISETP.GT.AND P1, PT, R0, 0x8, P0 ;  /* 0x000000080000780c */ /* 0x000fe20000724270 */
[-C--:B------:R-:W-:Y:S01]  /*53b0*/  FMUL R46, R46, R89.reuse ;  /* 0x000000592e2e7220 */ /* 0x080fe20000400000 */
[----:B------:R-:W-:Y:S01]  /*53c0*/  ISETP.GT.AND P0, PT, R3, 0x18, PT ;  /* 0x000000180300780c */ /* 0x000fe20003f04270 */
[----:B------:R-:W-:Y:S01]  /*53d0*/  @P2 STG.E.U16 desc[UR36][R6.64+0x12], R31 ;  /* 0x0000121f06002986 */ /* 0x000fe2000c101524 */
[C---:B------:R-:W-:Y:S01]  /*53e0*/  ISETP.GT.AND P2, PT, R0.reuse, RZ, P3 ;  /* 0x000000ff0000720c */ /* 0x040fe20001f44270 */
[-C--:B------:R-:W-:Y:S01]  /*53f0*/  FMUL R47, R47, R89.reuse ;  /* 0x000000592f2f7220 */ /* 0x080fe20000400000 */
[C---:B------:R-:W-:Y:S01]  /*5400*/  ISETP.GT.AND P3, PT, R0.reuse, 0x8, P3 ;  /* 0x000000080000780c */ /* 0x040fe20001f64270 */
[----:B------:R-:W-:Y:S01]  /*5410*/  @P4 STG.E.U16 desc[UR36][R4.64+0x20], R32 ;  /* 0x0000202004004986 */ /* 0x000fe2000c101524 */
[----:B------:R-:W-:Y:S01]  /*5420*/  ISETP.GT.AND P4, PT, R0, RZ, P0 ;  /* 0x000000ff0000720c */ /* 0x000fe20000784270 */
[-C--:B------:R-:W-:Y:S01]  /*5430*/  FMUL R48, R48, R89.reuse ;  /* 0x0000005930307220 */ /* 0x080fe20000400000 */
[----:B------:R-:W-:Y:S01]  /*5440*/  F2FP.F16.F32.PACK_AB R36, RZ, R36 ;  /* 0x00000024ff24723e */ /* 0x000fe200000000ff */
[----:B------:R-:W-:Y:S01]  /*5450*/  FMUL R49, R49, R89 ;  /* 0x0000005931317220 */ /* 0x000fe20000400000 */
[----:B------:R-:W-:Y:S01]  /*5460*/  F2FP.F16.F32.PACK_AB R37, RZ, R37 ;  /* 0x00000025ff25723e */ /* 0x000fe200000000ff */
[-C--:B------:R-:W-:Y:S01]  /*5470*/  FMUL R50, R50, R89.reuse ;  /* 0x0000005932327220 */ /* 0x080fe20000400000 */
[----:B------:R-:W-:Y:S01]  /*5480*/  F2FP.F16.F32.PACK_AB R38, RZ, R38 ;  /* 0x00000026ff26723e */ /* 0x000fe200000000ff */
[----:B------:R-:W-:Y:S01]  /*5490*/  FMUL R51, R51, R89 ;  /* 0x0000005933337220 */ /* 0x000fe20000400000 */
[----:B------:R-:W-:Y:S01]  /*54a0*/  F2FP.F16.F32.PACK_AB R39, RZ, R39 ;  /* 0x00000027ff27723e */ /* 0x000fe200000000ff */
[----:B------:R-:W-:Y:S01]  /*54b0*/  @P2 STG.E.U16 desc[UR36][R4.64+0x22], R33 ;  /* 0x0000222104002986 */ /* 0x000fe2000c101524 */
[----:B------:R-:W-:Y:S01]  /*54c0*/  F2FP.F16.F32.PACK_AB R40, RZ, R40 ;  /* 0x00000028ff28723e */ /* 0x000fe200000000ff */
[----:B------:R-:W-:Y:S01]  /*54d0*/  FMUL R52, R52, R89 ;  /* 0x0000005934347220 */ /* 0x000fe20000400000 */
[----:B------:R-:W-:Y:S01]  /*54e0*/  F2FP.F16.F32.PACK_AB R41, RZ, R41 ;  /* 0x00000029ff29723e */ /* 0x000fe200000000ff */
[----:B------:R-:W-:Y:S01]  /*54f0*/  @P1 STG.E.U16 desc[UR36][R6.64+0x20], R34 ;  /* 0x0000202206001986 */ /* 0x000fe2000c101524 */
[----:B------:R-:W-:Y:S01]  /*5500*/  ISETP.GT.AND P1, PT, R0, 0x8, P0 ;  /* 0x000000080000780c */ /* 0x000fe20000724270 */
[-C--:B------:R-:W-:Y:S01]  /*5510*/  FMUL R53, R53, R89.reuse ;  /* 0x0000005935357220 */ /* 0x080fe20000400000 */
[C---:B------:R-:W-:Y:S01]  /*5520*/  ISETP.GT.AND P0, PT, R3.reuse, 0x20, PT ;  /* 0x000000200300780c */ /* 0x040fe20003f04270 */
[----:B------:R-:W-:Y:S01]  /*5530*/  @P3 STG.E.U16 desc[UR36][R6.64+0x22], R35 ;  /* 0x0000222306003986 */ /* 0x000fe2000c101524 */
[----:B------:R-:W-:Y:S01]  /*5540*/  ISETP.GT.AND P3, PT, R3, 0x19, PT ;  /* 0x000000190300780c */ /* 0x000fe20003f64270 */
[-C--:B------:R-:W-:Y:S01]  /*5550*/  FMUL R54, R54, R89.reuse ;  /* 0x0000005936367220 */ /* 0x080fe20000400000 */
[----:B------:R-:W-:Y:S01]  /*5560*/  F2FP.F16.F32.PACK_AB R42, RZ, R42 ;  /* 0x0000002aff2a723e */ /* 0x000fe200000000ff */
[----:B------:R-:W-:Y:S01]  /*5570*/  @P4 STG.E.U16 desc[UR36][R4.64+0x30], R36 ;  /* 0x0000302404004986 */ /* 0x000fe2000c101524 */
[C---:B------:R-:W-:Y:S01]  /*5580*/  ISETP.GT.AND P2, PT, R0.reuse, RZ, P3 ;  /* 0x000000ff0000720c */ /* 0x040fe20001f44270 */
[-C--:B------:R-:W-:Y:S01]  /*5590*/  FMUL R55, R55, R89.reuse ;  /* 0x0000005937377220 */ /* 0x080fe20000400000 */
[----:B------:R-:W-:Y:S01]  /*55a0*/  ISETP.GT.AND P3, PT, R0, 0x8, P3 ;  /* 0x000000080000780c */ /* 0x000fe20001f64270 */
[-C--:B------:R-:W-:Y:S01]  /*55b0*/  FMUL R56, R56, R89.reuse ;  /* 0x0000005938387220 */ /* 0x080fe20000400000 */
[----:B------:R-:W-:Y:S01]  /*55c0*/  ISETP.GT.AND P4, PT, R0, RZ, P0 ;  /* 0x000000ff0000720c */ /* 0x000fe20000784270 */
[----:B------:R-:W-:Y:S01]  /*55d0*/  FMUL R57, R57, R89 ;  /* 0x0000005939397220 */ /* 0x000fe20000400000 */
[----:B------:R-:W-:Y:S01]  /*55e0*/  F2FP.F16.F32.PACK_AB R43, RZ, R43 ;  /* 0x0000002bff2b723e */ /* 0x000fe200000000ff */
[-C--:B------:R-:W-:Y:S01]  /*55f0*/  FMUL R58, R58, R89.reuse ;  /* 0x000000593a3a7220 */ /* 0x080fe20000400000 */
[----:B------:R-:W-:Y:S01]  /*5600*/  F2FP.F16.F32.PACK_AB R44, RZ, R44 ;  /* 0x0000002cff2c723e */ /* 0x000fe200000000ff */
[----:B------:R-:W-:Y:S01]  /*5610*/  FMUL R59, R59, R89 ;  /* 0x000000593b3b7220 */ /* 0x000fe20000400000 */
[----:B------:R-:W-:Y:S01]  /*5620*/  F2FP.F16.F32.PACK_AB R45, RZ, R45 ;  /* 0x0000002dff2d723e */ /* 0x000fe200000000ff */
[----:B------:R-:W-:Y:S01]  /*5630*/  FMUL R60, R60, R89 ;  /* 0x000000593c3c7220 */ /* 0x000fe20000400000 */
[----:B------:R-:W-:Y:S01]  /*5640*/  F2FP.F16.F32.PACK_AB R46, RZ, R46 ;  /* 0x0000002eff2e723e */ /* 0x000fe200000000ff */
[----:B------:R-:W-:Y:S01]  /*5650*/  @P2 STG.E.U16 desc[UR36][R4.64+0x32], R37 ;  /* 0x0000322504002986 */ /* 0x000fe2000c101524 */
[----:B------:R-:W-:Y:S01]  /*5660*/  F2FP.F16.F32.PACK_AB R47, RZ, R47 ;  /* 0x0000002fff2f723e */ /* 0x000fe200000000ff */
[-C--:B------:R-:W-:Y:S01]  /*5670*/  FMUL R61, R61, R89.reuse ;  /* 0x000000593d3d7220 */ /* 0x080fe20000400000 */
[----:B------:R-:W-:Y:S01]  /*5680*/  F2FP.F16.F32.PACK_AB R48, RZ, R48 ;  /* 0x00000030ff30723e */ /* 0x000fe200000000ff */
[----:B------:R-:W-:Y:S01]  /*5690*/  @P1 STG.E.U16 desc[UR36][R6.64+0x30], R38 ;  /* 0x0000302606001986 */ /* 0x000fe2000c101524 */
[----:B------:R-:W-:Y:S01]  /*56a0*/  ISETP.GT.AND P1, PT, R0, 0x8, P0 ;  /* 0x000000080000780c */ /* 0x000fe20000724270 */
[-C--:B------:R-:W-:Y:S01]  /*56b0*/  FMUL R62, R62, R89.reuse ;  /* 0x000000593e3e7220 */ /* 0x080fe20000400000 */
[C---:B------:R-:W-:Y:S01]  /*56c0*/  ISETP.GT.AND P0, PT, R3.reuse, 0x28, PT ;  /* 0x000000280300780c */ /* 0x040fe20003f04270 */
[----:B------:R-:W-:Y:S01]  /*56d0*/  @P3 STG.E.U16 desc[UR36][R6.64+0x32], R39 ;  /* 0x0000322706003986 */ /* 0x000fe2000c101524 */
[----:B------:R-:W-:Y:S01]  /*56e0*/  ISETP.GT.AND P3, PT, R3, 0x21, PT ;  /* 0x000000210300780c */ /* 0x000fe20003f64270 */
[----:B------:R-:W-:Y:S01]  /*56f0*/  FMUL R63, R63, R89 ;  /* 0x000000593f3f7220 */ /* 0x000fe20000400000 */
[----:B------:R-:W-:Y:S01]  /*5700*/  F2FP.F16.F32.PACK_AB R49, RZ, R49 ;  /* 0x00000031ff31723e */ /* 0x000fe200000000ff */
[----:B------:R-:W-:Y:S01]  /*5710*/  @P4 STG.E.U16 desc[UR36][R4.64+0x40], R40 ;  /* 0x0000402804004986 */ /* 0x000fe2000c101524 */
[----:B------:R-:W-:Y:S01]  /*5720*/  ISETP.GT.AND P2, PT, R0, RZ, P3 ;  /* 0x000000ff0000720c */ /* 0x000fe20001f44270 */
[-C--:B------:R-:W-:Y:S01]  /*5730*/  FMUL R64, R64, R89.reuse ;  /* 0x0000005940407220 */ /* 0x080fe20000400000 */
[C---:B------:R-:W-:Y:S01]  /*5740*/  ISETP.GT.AND P3, PT, R0.reuse, 0x8, P3 ;  /* 0x000000080000780c */ /* 0x040fe20001f64270 */
[-C--:B------:R-:W-:Y:S01]  /*5750*/  FMUL R65, R65, R89.reuse ;  /* 0x0000005941417220 */ /* 0x080fe20000400000 */
        /* <DEDUP_REMOVED lines=62> */
[----:B------:R-:W-:-:S02]  /*5b40*/  F2FP.F16.F32.PACK_AB R68, RZ, R68 ;  /* 0x00000044ff44723e */ /* 0x000fc400000000ff */
[----:B------:R-:W-:Y:S01]  /*5b50*/  F2FP.F16.F32.PACK_AB R69, RZ, R69 ;  /* 0x00000045ff45723e */ /* 0x000fe200000000ff */
[----:B------:R-:W-:Y:S01]  /*5b60*/  @P1 STG.E.U16 desc[UR36][R6.64+0x60], R50 ;  /* 0x0000603206001986 */ /* 0x000fe2000c101524 */
[C---:B------:R-:W-:Y:S02]  /*5b70*/  ISETP.GT.AND P1, PT, R0.reuse, 0x8, P0 ;  /* 0x000000080000780c */ /* 0x040fe40000724270 */
[C---:B------:R-:W-:Y:S01]  /*5b80*/  ISETP.GT.AND P0, PT, R3.reuse, 0x40, PT ;  /* 0x000000400300780c */ /* 0x040fe20003f04270 */
[----:B------:R-:W-:Y:S01]  /*5b90*/  @P3 STG.E.U16 desc[UR36][R6.64+0x62], R51 ;  /* 0x0000623306003986 */ /* 0x000fe2000c101524 */
[----:B------:R-:W-:Y:S02]  /*5ba0*/  ISETP.GT.AND P3, PT, R3, 0x39, PT ;  /* 0x000000390300780c */ /* 0x000fe40003f64270 */
[----:B------:R-:W-:Y:S01]  /*5bb0*/  F2FP.F16.F32.PACK_AB R70, RZ, R70 ;  /* 0x00000046ff46723e */ /* 0x000fe200000000ff */
[----:B------:R-:W-:Y:S01]  /*5bc0*/  @P4 STG.E.U16 desc[UR36][R4.64+0x70], R52 ;  /* 0x0000703404004986 */ /* 0x000fe2000c101524 */
[----:B------:R-:W-:-:S02]  /*5bd0*/  ISETP.GT.AND P2, PT, R0, RZ, P3 ;  /* 0x000000ff0000720c */ /* 0x000fc40001f44270 */
[C---:B------:R-:W-:Y:S02]  /*5be0*/  ISETP.GT.AND P3, PT, R0.reuse, 0x8, P3 ;  /* 0x000000080000780c */ /* 0x040fe40001f64270 */
[----:B------:R-:W-:Y:S02]  /*5bf0*/  ISETP.GT.AND P4, PT, R0, RZ, P0 ;  /* 0x000000ff0000720c */ /* 0x000fe40000784270 */
[----:B------:R-:W-:Y:S02]  /*5c00*/  F2FP.F16.F32.PACK_AB R71, RZ, R71 ;  /* 0x00000047ff47723e */ /* 0x000fe400000000ff */
[----:B------:R-:W-:Y:S02]  /*5c10*/  F2FP.F16.F32.PACK_AB R72, RZ, R72 ;  /* 0x00000048ff48723e */ /* 0x000fe400000000ff */
[----:B------:R-:W-:Y:S02]  /*5c20*/  F2FP.F16.F32.PACK_AB R73, RZ, R73 ;  /* 0x00000049ff49723e */ /* 0x000fe400000000ff */
        /* <DEDUP_REMOVED lines=33> */
[----:B------:R-:W-:-:S03]  /*5e40*/  F2FP.F16.F32.PACK_AB R87, RZ, R87 ;  /* 0x00000057ff57723e */ /* 0x000fc600000000ff */
[----:B------:R-:W-:Y:S04]  /*5e50*/  @P2 STG.E.U16 desc[UR36][R4.64+0x92], R61 ;  /* 0x0000923d04002986 */ /* 0x000fe8000c101524 */
[----:B------:R-:W-:Y:S01]  /*5e60*/  @P1 STG.E.U16 desc[UR36][R6.64+0x90], R62 ;  /* 0x0000903e06001986 */ /* 0x000fe2000c101524 */
[----:B------:R-:W-:Y:S02]  /*5e70*/  ISETP.GT.AND P1, PT, R0, 0x8, P0 ;  /* 0x000000080000780c */ /* 0x000fe40000724270 */
[C---:B------:R-:W-:Y:S01]  /*5e80*/  ISETP.GT.AND P0, PT, R3.reuse, 0x58, PT ;  /* 0x000000580300780c */ /* 0x040fe20003f04270 */
[----:B------:R-:W-:Y:S01]  /*5e90*/  @P3 STG.E.U16 desc[UR36][R6.64+0x92], R63 ;  /* 0x0000923f06003986 */ /* 0x000fe2000c101524 */
[----:B------:R-:W-:-:S03]  /*5ea0*/  ISETP.GT.AND P3, PT, R3, 0x51, PT ;  /* 0x000000510300780c */ /* 0x000fc60003f64270 */
[----:B------:R-:W-:Y:S01]  /*5eb0*/  @P4 STG.E.U16 desc[UR36][R4.64+0xa0], R64 ;  /* 0x0000a04004004986 */ /* 0x000fe2000c101524 */
[C---:B------:R-:W-:Y:S02]  /*5ec0*/  ISETP.GT.AND P2, PT, R0.reuse, RZ, P3 ;  /* 0x000000ff0000720c */ /* 0x040fe40001f44270 */
[C---:B------:R-:W-:Y:S02]  /*5ed0*/  ISETP.GT.AND P3, PT, R0.reuse, 0x8, P3 ;  /* 0x000000080000780c */ /* 0x040fe40001f64270 */
[----:B------:R-:W-:-:S09]  /*5ee0*/  ISETP.GT.AND P4, PT, R0, RZ, P0 ;  /* 0x000000ff0000720c */ /* 0x000fd20000784270 */
        /* <DEDUP_REMOVED lines=9> */
[C---:B------:R-:W-:Y:S02]  /*5f80*/  ISETP.GT.AND P3, PT, R0.reuse, RZ, P0 ;  /* 0x000000ff0000720c */ /* 0x040fe40000764270 */
[----:B------:R-:W-:-:S07]  /*5f90*/  ISETP.GT.AND P0, PT, R0, 0x8, P0 ;  /* 0x000000080000780c */ /* 0x000fce0000704270 */
[----:B------:R-:W-:Y:S04]  /*5fa0*/  @P2 STG.E.U16 desc[UR36][R4.64+0xb2], R69 ;  /* 0x0000b24504002986 */ /* 0x000fe8000c101524 */
[----:B------:R-:W-:Y:S01]  /*5fb0*/  @P1 STG.E.U16 desc[UR36][R6.64+0xb0], R70 ;  /* 0x0000b04606001986 */ /* 0x000fe2000c101524 */
[----:B------:R-:W-:-:S03]  /*5fc0*/  ISETP.GT.AND P1, PT, R3, 0x68, PT ;  /* 0x000000680300780c */ /* 0x000fc60003f24270 */
        /* <DEDUP_REMOVED lines=11> */
[C---:B------:R-:W-:Y:S02]  /*6080*/  ISETP.GT.AND P2, PT, R0.reuse, RZ, P0 ;  /* 0x000000ff0000720c */ /* 0x040fe40000744270 */
[----:B------:R-:W-:Y:S01]  /*6090*/  ISETP.GT.AND P0, PT, R0, 0x8, P0 ;  /* 0x000000080000780c */ /* 0x000fe20000704270 */
[----:B------:R-:W-:Y:S01]  /*60a0*/  @P3 STG.E.U16 desc[UR36][R4.64+0xd0], R76 ;  /* 0x0000d04c04003986 */ /* 0x000fe2000c101524 */
[----:B------:R-:W-:-:S04]  /*60b0*/  ISETP.GT.AND P3, PT, R3, 0x70, PT ;  /* 0x000000700300780c */ /* 0x000fc80003f64270 */
[C---:B------:R-:W-:Y:S02]  /*60c0*/  ISETP.GT.AND P4, PT, R0.reuse, RZ, P3 ;  /* 0x000000ff0000720c */ /* 0x040fe40001f84270 */
[----:B------:R-:W-:-:S03]  /*60d0*/  ISETP.GT.AND P3, PT, R0, 0x8, P3 ;  /* 0x000000080000780c */ /* 0x000fc60001f64270 */
[----:B------:R-:W-:Y:S01]  /*60e0*/  @P2 STG.E.U16 desc[UR36][R4.64+0xd2], R77 ;  /* 0x0000d24d04002986 */ /* 0x000fe2000c101524 */
[----:B------:R-:W-:-:S03]  /*60f0*/  ISETP.GT.AND P2, PT, R3, 0x79, PT ;  /* 0x000000790300780c */ /* 0x000fc60003f44270 */
[----:B------:R-:W-:Y:S01]  /*6100*/  @P1 STG.E.U16 desc[UR36][R6.64+0xd0], R78 ;  /* 0x0000d04e06001986 */ /* 0x000fe2000c101524 */
[----:B------:R-:W-:-:S03]  /*6110*/  ISETP.GT.AND P1, PT, R3, 0x78, PT ;  /* 0x000000780300780c */ /* 0x000fc60003f24270 */
[----:B------:R-:W-:Y:S01]  /*6120*/  @P0 STG.E.U16 desc[UR36][R6.64+0xd2], R79 ;  /* 0x0000d24f06000986 */ /* 0x000fe2000c101524 */
[----:B------:R-:W-:-:S03]  /*6130*/  ISETP.GT.AND P0, PT, R3, 0x71, PT ;  /* 0x000000710300780c */ /* 0x000fc60003f04270 */
[----:B------:R-:W-:Y:S01]  /*6140*/  @P4 STG.E.U16 desc[UR36][R4.64+0xe0], R80 ;  /* 0x0000e05004004986 */ /* 0x000fe2000c101524 */
[C---:B------:R-:W-:Y:S02]  /*6150*/  ISETP.GT.AND P4, PT, R0.reuse, RZ, P0 ;  /* 0x000000ff0000720c */ /* 0x040fe40000784270 */
[----:B------:R-:W-:-:S11]  /*6160*/  ISETP.GT.AND P0, PT, R0, 0x8, P0 ;  /* 0x000000080000780c */ /* 0x000fd60000704270 */
[----:B------:R-:W-:Y:S02]  /*6170*/  @P4 IMAD.MOV.U32 R2, RZ, RZ, R4 ;  /* 0x000000ffff024224 */ /* 0x000fe400078e0004 */
[----:B------:R-:W-:-:S05]  /*6180*/  @P4 IMAD.MOV.U32 R3, RZ, RZ, R5 ;  /* 0x000000ffff034224 */ /* 0x000fca00078e0005 */
[----:B------:R0:W-:Y:S01]  /*6190*/  @P4 STG.E.U16 desc[UR36][R2.64+0xe2], R81 ;  /* 0x0000e25102004986 */ /* 0x0001e2000c101524 */
[C---:B------:R-:W-:Y:S02]  /*61a0*/  ISETP.GT.AND P4, PT, R0.reuse, RZ, P2 ;  /* 0x000000ff0000720c */ /* 0x040fe40001784270 */
[----:B------:R-:W-:Y:S01]  /*61b0*/  ISETP.GT.AND P2, PT, R0, 0x8, P2 ;  /* 0x000000080000780c */ /* 0x000fe20001744270 */
[----:B0-----:R-:W-:Y:S02]  /*61c0*/  @P3 IMAD.MOV.U32 R2, RZ, RZ, R6 ;  /* 0x000000ffff023224 */ /* 0x001fe400078e0006 */
[----:B------:R-:W-:-:S05]  /*61d0*/  @P3 IMAD.MOV.U32 R3, RZ, RZ, R7 ;  /* 0x000000ffff033224 */ /* 0x000fca00078e0007 */
[----:B------:R0:W-:Y:S01]  /*61e0*/  @P3 STG.E.U16 desc[UR36][R2.64+0xe0], R82 ;  /* 0x0000e05202003986 */ /* 0x0001e2000c101524 */
[C---:B------:R-:W-:Y:S02]  /*61f0*/  ISETP.GT.AND P3, PT, R0.reuse, RZ, P1 ;  /* 0x000000ff0000720c */ /* 0x040fe40000f64270 */
[----:B------:R-:W-:Y:S01]  /*6200*/  ISETP.GT.AND P1, PT, R0, 0x8, P1 ;  /* 0x000000080000780c */ /* 0x000fe20000f24270 */
[----:B0-----:R-:W-:Y:S02]  /*6210*/  @P0 IMAD.MOV.U32 R2, RZ, RZ, R6 ;  /* 0x000000ffff020224 */ /* 0x001fe400078e0006 */
[----:B------:R-:W-:-:S05]  /*6220*/  @P0 IMAD.MOV.U32 R3, RZ, RZ, R7 ;  /* 0x000000ffff030224 */ /* 0x000fca00078e0007 */
[----:B------:R0:W-:Y:S03]  /*6230*/  @P0 STG.E.U16 desc[UR36][R2.64+0xe2], R83 ;  /* 0x0000e25302000986 */ /* 0x0001e6000c101524 */
[----:B0-----:R-:W-:Y:S02]  /*6240*/  @P3 IMAD.MOV.U32 R2, RZ, RZ, R4 ;  /* 0x000000ffff023224 */ /* 0x001fe400078e0004 */
[----:B------:R-:W-:-:S05]  /*6250*/  @P3 IMAD.MOV.U32 R3, RZ, RZ, R5 ;  /* 0x000000ffff033224 */ /* 0x000fca00078e0005 */
[----:B------:R0:W-:Y:S04]  /*6260*/  @P3 STG.E.U16 desc[UR36][R2.64+0xf0], R84 ;  /* 0x0000f05402003986 */ /* 0x0001e8000c101524 */
[----:B------:R1:W-:Y:S01]  /*6270*/  @P4 STG.E.U16 desc[UR36][R4.64+0xf2], R85 ;  /* 0x0000f25504004986 */ /* 0x0003e2000c101524 */
[----:B0-----:R-:W-:Y:S02]  /*6280*/  @P1 IMAD.MOV.U32 R2, RZ, RZ, R6 ;  /* 0x000000ffff021224 */ /* 0x001fe400078e0006 */
[----:B------:R-:W-:-:S05]  /*6290*/  @P1 IMAD.MOV.U32 R3, RZ, RZ, R7 ;  /* 0x000000ffff031224 */ /* 0x000fca00078e0007 */
[----:B------:R1:W-:Y:S04]  /*62a0*/  @P1 STG.E.U16 desc[UR36][R2.64+0xf0], R86 ;  /* 0x0000f05602001986 */ /* 0x0003e8000c101524 */
[----:B------:R1:W-:Y:S02]  /*62b0*/  @P2 STG.E.U16 desc[UR36][R6.64+0xf2], R87 ;  /* 0x0000f25706002986 */ /* 0x0003e4000c101524 */
.L_x_163:
[----:B------:R-:W-:Y:S05]  /*62c0*/  BSYNC B0 ;  /* 0x0000000000007941 */ /* 0x000fea0003800000 */
.L_x_37:
[----:B01----:R-:W2:Y:S01]  /*62d0*/  LDL.64 R2, [R1] ;  /* 0x0000000001027983 */ /* 0x003ea20000100a00 */
[----:B------:R-:W-:Y:S01]  /*62e0*/  ULDC.64 UR4, c[0x0][0x650] ;  /* 0x0001940000047ab9 */ /* 0x000fe20000000a00 */
[----:B------:R0:W-:Y:S01]  /*62f0*/  SYNCS.ARRIVE.TRANS64.A1T0 RZ, [R97+UR47], RZ ;  /* 0x000000ff61ff79a7 */ /* 0x0001e2000810002f */
[----:B----4-:R-:W-:Y:S01]  /*6300*/  PRMT R0, RZ, 0x7610, R0 ;  /* 0x00007610ff007816 */ /* 0x010fe20000000000 */
[----:B------:R-:W-:Y:S02]  /*6310*/  IMAD.MOV.U32 R19, RZ, RZ, -0x1 ;  /* 0xffffffffff137424 */ /* 0x000fe400078e00ff */
[----:B-----5:R-:W-:Y:S01]  /*6320*/  IMAD.MOV.U32 R22, RZ, RZ, -0x1 ;  /* 0xffffffffff167424 */ /* 0x020fe200078e00ff */
[----:B--2---:R-:W-:-:S04]  /*6330*/  LEA R18, P0, R2, R18, 0x1 ;  /* 0x0000001202127211 */ /* 0x004fc800078008ff */
[----:B------:R-:W-:Y:S01]  /*6340*/  LEA.HI.X R17, R2, R17, R23, 0x1, P0 ;  /* 0x0000001102117211 */ /* 0x000fe200000f0c17 */
[----:B------:R-:W-:Y:S01]  /*6350*/  IMAD.MOV.U32 R2, RZ, RZ, -0x1 ;  /* 0xffffffffff027424 */ /* 0x000fe200078e00ff */
[----:B------:R-:W-:-:S04]  /*6360*/  ISETP.GE.U32.AND P0, PT, R18, UR4, PT ;  /* 0x0000000412007c0c */ /* 0x000fc8000bf06070 */
[----:B------:R-:W-:-:S13]  /*6370*/  ISETP.GE.U32.AND.EX P0, PT, R17, UR5, PT, P0 ;  /* 0x0000000511007c0c */ /* 0x000fda000bf06100 */
[----:B0-----:R-:W-:Y:S05]  /*6380*/  @P0 BRA `(.L_x_164) ;  /* 0x0000000400700947 */ /* 0x001fea0003800000 */
[----:B------:R-:W0:Y:S01]  /*6390*/  S2R R10, SR_CTAID.X ;  /* 0x00000000000a7919 */ /* 0x000e220000002500 */
[----:B------:R-:W1:Y:S01]  /*63a0*/  LDC.64 R8, c[0x0][0x628] ;  /* 0x00018a00ff087b82 */ /* 0x000e620000000a00 */
[----:B------:R-:W-:Y:S01]  /*63b0*/  ULDC UR4, c[0x0][0x150] ;  /* 0x0000540000047ab9 */ /* 0x000fe20000000800 */
[----:B---3--:R-:W-:Y:S01]  /*63c0*/  IMAD.MOV.U32 R6, RZ, RZ, R18 ;  /* 0x000000ffff067224 */ /* 0x008fe200078e0012 */
[----:B------:R-:W2:Y:S01]  /*63d0*/  S2R R20, SR_CTAID.Y ;  /* 0x0000000000147919 */ /* 0x000ea20000002600 */
[----:B------:R-:W-:-:S04]  /*63e0*/  IMAD.MOV.U32 R7, RZ, RZ, R17 ;  /* 0x000000ffff077224 */ /* 0x000fc800078e0011 */
[----:B------:R-:W3:Y:S08]  /*63f0*/  LDC R15, c[0x0][0x144] ;  /* 0x00005100ff0f7b82 */ /* 0x000ef00000000800 */
[----:B------:R-:W4:Y:S08]  /*6400*/  LDC R0, c[0x0][0x630] ;  /* 0x00018c00ff007b82 */ /* 0x000f300000000800 */
[----:B------:R-:W2:Y:S01]  /*6410*/  LDC.64 R12, c[0x0][0x620] ;  /* 0x00018800ff0c7b82 */ /* 0x000ea20000000a00 */
[----:B-1----:R-:W-:-:S04]  /*6420*/  ISETP.NE.U32.AND P0, PT, R8, RZ, PT ;  /* 0x000000ff0800720c */ /* 0x002fc80003f05070 */
[----:B------:R-:W-:Y:S02]  /*6430*/  ISETP.NE.AND.EX P0, PT, R9, RZ, PT, P0 ;  /* 0x000000ff0900720c */ /* 0x000fe40003f05300 */
[----:B0-----:R-:W-:-:S05]  /*6440*/  I2FP.F32.U32 R2, R10 ;  /* 0x0000000a00027245 */ /* 0x001fca0000201000 */
[----:B------:R-:W-:-:S04]  /*6450*/  FMUL R2, R2, UR4 ;  /* 0x0000000402027c20 */ /* 0x000fc80008400000 */
[----:B------:R0:W1:Y:S02]  /*6460*/  F2I.U32.TRUNC.NTZ R14, R2 ;  /* 0x00000002000e7305 */ /* 0x000064000020f000 */
[----:B---34-:R-:W-:Y:S05]  /*6470*/  @!P0 BRA `(.L_x_165) ;  /* 0x0000000000288947 */ /* 0x018fea0003800000 */
[----:B------:R-:W3:Y:S02]  /*6480*/  LDC R3, c[0x0][0x634] ;  /* 0x00018d00ff037b82 */ /* 0x000ee40000000800 */
[----:B---3--:R-:W-:-:S05]  /*6490*/  IADD3 R7, P0, R18, R3, RZ ;  /* 0x0000000312077210 */ /* 0x008fca0007f1e0ff */
[----:B------:R-:W-:-:S04]  /*64a0*/  IMAD.X R11, RZ, RZ, R17, P0 ;  /* 0x000000ffff0b7224 */ /* 0x000fc800000e0611 */
[----:B0-----:R-:W-:-:S04]  /*64b0*/  IMAD.WIDE.U32 R2, R11, R8, RZ ;  /* 0x000000080b027225 */ /* 0x001fc800078e00ff */
[----:B------:R-:W-:-:S04]  /*64c0*/  IMAD.WIDE.U32 R4, P0, R7, R9, R2 ;  /* 0x0000000907047225 */ /* 0x000fc80007800002 */
[----:B------:R-:W-:-:S04]  /*64d0*/  IMAD.WIDE.U32 R2, R7, R8, RZ ;  /* 0x0000000807027225 */ /* 0x000fc800078e00ff */
[----:B------:R-:W-:Y:S01]  /*64e0*/  IMAD.X R7, RZ, RZ, RZ, P0 ;  /* 0x000000ffff077224 */ /* 0x000fe200000e06ff */
[----:B------:R-:W-:Y:S01]  /*64f0*/  IADD3 RZ, P0, R3, R4, RZ ;  /* 0x0000000403ff7210 */ /* 0x000fe20007f1e0ff */
[----:B------:R-:W-:-:S04]  /*6500*/  IMAD.MOV.U32 R6, RZ, RZ, R5 ;  /* 0x000000ffff067224 */ /* 0x000fc800078e0005 */
[----:B------:R-:W-:-:S08]  /*6510*/  IMAD.WIDE.U32.X R6, R11, R9, R6, P0 ;  /* 0x000000090b067225 */ /* 0x000fd000000e0406 */
.L_x_165:
[----:B------:R-:W3:Y:S01]  /*6520*/  LDC.64 R26, c[0x0][0x640] ;  /* 0x00019000ff1a7b82 */ /* 0x000ee20000000a00 */
[-C--:B------:R-:W-:Y:S01]  /*6530*/  SHF.R.U64 R11, R6, R0.reuse, R7 ;  /* 0x00000000060b7219 */ /* 0x080fe20000001207 */
[----:B------:R-:W-:Y:S01]  /*6540*/  IMAD.MOV.U32 R19, RZ, RZ, R17 ;  /* 0x000000ffff137224 */ /* 0x000fe200078e0011 */
[----:B------:R-:W-:Y:S01]  /*6550*/  SHF.R.U32.HI R0, RZ, R0, R7 ;  /* 0x00000000ff007219 */ /* 0x000fe20000011607 */
[----:B-1----:R-:W-:Y:S01]  /*6560*/  IMAD.MOV R14, RZ, RZ, -R14 ;  /* 0x000000ffff0e7224 */ /* 0x002fe200078e0a0e */
[----:B------:R-:W-:Y:S01]  /*6570*/  IADD3 R5, P0, RZ, -R11, RZ ;  /* 0x8000000bff057210 */ /* 0x000fe20007f1e0ff */
[----:B------:R-:W-:Y:S01]  /*6580*/  ULDC UR4, c[0x0][0x154] ;  /* 0x0000550000047ab9 */ /* 0x000fe20000000800 */
[----:B------:R-:W-:Y:S01]  /*6590*/  IMAD.MOV.U32 R7, RZ, RZ, 0x1 ;  /* 0x00000001ff077424 */ /* 0x000fe200078e00ff */
[----:B------:R-:W1:Y:S01]  /*65a0*/  LDC R4, c[0x0][0x618] ;  /* 0x00018600ff047b82 */ /* 0x000e620000000800 */
[----:B------:R-:W-:Y:S02]  /*65b0*/  IMAD R22, R15, R14, R10 ;  /* 0x0000000e0f167224 */ /* 0x000fe400078e020a */
[----:B------:R-:W-:-:S04]  /*65c0*/  IMAD.X R3, RZ, RZ, ~R0, P0 ;  /* 0x000000ffff037224 */ /* 0x000fc800000e0e00 */
[-C--:B--2---:R-:W-:Y:S01]  /*65d0*/  IMAD R0, R3, R12.reuse, RZ ;  /* 0x0000000c03007224 */ /* 0x084fe200078e02ff */
[----:B------:R-:W2:Y:S01]  /*65e0*/  LDC R6, c[0x0][0x608] ;  /* 0x00018200ff067b82 */ /* 0x000ea20000000800 */
[----:B0-----:R-:W-:-:S04]  /*65f0*/  IMAD.WIDE.U32 R2, R5, R12, R18 ;  /* 0x0000000c05027225 */ /* 0x001fc800078e0012 */
[----:B------:R-:W-:Y:S01]  /*6600*/  IMAD R5, R5, R13, R0 ;  /* 0x0000000d05057224 */ /* 0x000fe200078e0200 */
[----:B------:R-:W-:Y:S02]  /*6610*/  I2FP.F32.U32 R0, R20 ;  /* 0x0000001400007245 */ /* 0x000fe40000201000 */
[----:B------:R-:W0:Y:S01]  /*6620*/  LDC R24, c[0x0][0x658] ;  /* 0x00019600ff187b82 */ /* 0x000e220000000800 */
[----:B------:R-:W-:Y:S01]  /*6630*/  IMAD.IADD R3, R3, 0x1, R5 ;  /* 0x0000000103037824 */ /* 0x000fe200078e0205 */
[----:B---3--:R-:W-:Y:S01]  /*6640*/  ISETP.NE.U32.AND P0, PT, R26, RZ, PT ;  /* 0x000000ff1a00720c */ /* 0x008fe20003f05070 */
[----:B------:R-:W-:Y:S01]  /*6650*/  FMUL R0, R0, UR4 ;  /* 0x0000000400007c20 */ /* 0x000fe20008400000 */
[----:B------:R-:W-:Y:S02]  /*6660*/  IMAD.MOV.U32 R5, RZ, RZ, -0x1 ;  /* 0xffffffffff057424 */ /* 0x000fe400078e00ff */
[----:B------:R-:W-:Y:S01]  /*6670*/  ISETP.NE.AND.EX P0, PT, R27, RZ, PT, P0 ;  /* 0x000000ff1b00720c */ /* 0x000fe20003f05300 */
[----:B------:R3:W4:Y:S01]  /*6680*/  F2I.U32.TRUNC.NTZ R12, R0 ;  /* 0x00000000000c7305 */ /* 0x000722000020f000 */
[----:B------:R-:W3:Y:S01]  /*6690*/  LDC R15, c[0x0][0x148] ;  /* 0x00005200ff0f7b82 */ /* 0x000ee20000000800 */
[----:B-1----:R-:W-:-:S02]  /*66a0*/  SHF.R.U64 R10, R2, R4, R3 ;  /* 0x00000004020a7219 */ /* 0x002fc40000001203 */
[----:B------:R-:W-:-:S05]  /*66b0*/  SHF.R.U32.HI R3, RZ, R4, R3 ;  /* 0x00000004ff037219 */ /* 0x000fca0000011603 */
[----:B------:R-:W1:Y:S01]  /*66c0*/  LDC R14, c[0x0][0x600] ;  /* 0x00018000ff0e7b82 */ /* 0x000e620000000800 */
[-CC-:B--2---:R-:W-:Y:S02]  /*66d0*/  SHF.R.U64 R8, R10, R6.reuse, R3.reuse ;  /* 0x000000060a087219 */ /* 0x184fe40000001203 */
[----:B------:R-:W-:-:S05]  /*66e0*/  SHF.R.U32.HI R3, RZ, R6, R3 ;  /* 0x00000006ff037219 */ /* 0x000fca0000011603 */
[----:B------:R-:W2:Y:S01]  /*66f0*/  LDC R21, c[0x0][0x648] ;  /* 0x00019200ff157b82 */ /* 0x000ea20000000800 */
[-CC-:B0-----:R-:W-:Y:S02]  /*6700*/  SHF.R.U64 R13, R8, R24.reuse, R3.reuse ;  /* 0x00000018080d7219 */ /* 0x181fe40000001203 */
[-C--:B------:R-:W-:Y:S02]  /*6710*/  SHF.L.U32 R5, R5, R24.reuse, RZ ;  /* 0x0000001805057219 */ /* 0x080fe400000006ff */
[-C--:B------:R-:W-:Y:S01]  /*6720*/  SHF.R.U32.HI R3, RZ, R24.reuse, R3 ;  /* 0x00000018ff037219 */ /* 0x080fe20000011603 */
[----:B------:R-:W-:Y:S01]  /*6730*/  IMAD.MOV.U32 R2, RZ, RZ, R13 ;  /* 0x000000ffff027224 */ /* 0x000fe200078e000d */
[----:B------:R-:W-:Y:S01]  /*6740*/  SHF.L.U32 R24, R7, R24, RZ ;  /* 0x0000001807187219 */ /* 0x000fe200000006ff */
[----:B------:R-:W0:Y:S01]  /*6750*/  LDC R25, c[0x0][0x638] ;  /* 0x00018e00ff197b82 */ /* 0x000e220000000800 */
[----:B------:R-:W-:-:S07]  /*6760*/  LOP3.LUT R19, RZ, R5, RZ, 0x33, !PT ;  /* 0x00000005ff137212 */ /* 0x000fce00078e33ff */
[----:B------:R-:W0:Y:S01]  /*6770*/  LDC R28, c[0x0][0x610] ;  /* 0x00018400ff1c7b82 */ /* 0x000e220000000800 */
[----:B----4-:R-:W-:Y:S05]  /*6780*/  @!P0 BRA `(.L_x_166) ;  /* 0x0000000000288947 */ /* 0x010fea0003800000 */
[----:B---3--:R-:W3:Y:S02]  /*6790*/  LDC R0, c[0x0][0x64c] ;  /* 0x00019300ff007b82 */ /* 0x008ee40000000800 */
        /* <DEDUP_REMOVED lines=9> */
.L_x_166:
[----:B------:R-:W4:Y:S01]  /*6830*/  LDC R4, c[0x0][0x65c] ;  /* 0x00019700ff047b82 */ /* 0x000f220000000800 */
[----:B--23--:R-:W-:Y:S01]  /*6840*/  SHF.R.U64 R0, R2, R21, R3 ;  /* 0x0000001502007219 */ /* 0x00cfe20000001203 */
[----:B-1----:R-:W-:Y:S01]  /*6850*/  VIADD R3, R14, 0xffffffff ;  /* 0xffffffff0e037836 */ /* 0x002fe20000000000 */
[----:B------:R-:W-:Y:S01]  /*6860*/  LOP3.LUT R19, R8, R19, RZ, 0xc0, !PT ;  /* 0x0000001308137212 */ /* 0x000fe200078ec0ff */
[----:B------:R-:W-:Y:S02]  /*6870*/  IMAD.MOV R12, RZ, RZ, -R12 ;  /* 0x000000ffff0c7224 */ /* 0x000fe400078e0a0c */
[----:B------:R-:W-:Y:S01]  /*6880*/  IMAD.MOV R2, RZ, RZ, -R0 ;  /* 0x000000ffff027224 */ /* 0x000fe200078e0a00 */
[----:B------:R-:W-:Y:S01]  /*6890*/  LOP3.LUT R3, R10, R3, RZ, 0xc0, !PT ;  /* 0x000000030a037212 */ /* 0x000fe200078ec0ff */
[----:B------:R-:W-:Y:S02]  /*68a0*/  IMAD R19, R24, R0, R19 ;  /* 0x0000000018137224 */ /* 0x000fe400078e0213 */
[----:B0-----:R-:W-:-:S04]  /*68b0*/  IMAD R0, R2, R25, R13 ;  /* 0x0000001902007224 */ /* 0x001fc800078e020d */
[----:B------:R-:W-:Y:S01]  /*68c0*/  IMAD R2, R0, R14, R3 ;  /* 0x0000000e00027224 */ /* 0x000fe200078e0203 */
[----:B----4-:R-:W-:Y:S01]  /*68d0*/  ISETP.NE.AND P0, PT, R4, 0x1, PT ;  /* 0x000000010400780c */ /* 0x010fe20003f05270 */
[----:B------:R-:W-:-:S05]  /*68e0*/  IMAD.MOV.U32 R4, RZ, RZ, 0x1 ;  /* 0x00000001ff047424 */ /* 0x000fca00078e00ff */
[----:B------:R-:W-:-:S07]  /*68f0*/  PRMT R0, R4, 0x7610, R0 ;  /* 0x0000761004007816 */ /* 0x000fce0000000000 */
[----:B------:R-:W-:-:S04]  /*6900*/  @P0 IMAD R22, R15, R12, R20 ;  /* 0x0000000c0f160224 */ /* 0x000fc800078e0214 */
[----:B------:R-:W-:-:S05]  /*6910*/  IMAD R19, R19, R28, R22 ;  /* 0x0000001c13137224 */ /* 0x000fca00078e0216 */
[----:B------:R-:W-:Y:S02]  /*6920*/  SEL R22, R2, R19, !P0 ;  /* 0x0000001302167207 */ /* 0x000fe40004000000 */
[----:B------:R-:W-:Y:S01]  /*6930*/  SEL R19, R19, R2, !P0 ;  /* 0x0000000213137207 */ /* 0x000fe20004000000 */
[----:B------:R-:W-:-:S07]  /*6940*/  IMAD.MOV.U32 R2, RZ, RZ, R11 ;  /* 0x000000ffff027224 */ /* 0x000fce00078e000b */
.L_x_164:
[----:B------:R-:W-:Y:S02]  /*6950*/  LOP3.LUT P0, RZ, R0, 0xff, RZ, 0xc0, !PT ;  /* 0x000000ff00ff7812 */ /* 0x000fe4000780c0ff */
[----:B------:R-:W-:-:S11]  /*6960*/  LOP3.LUT R103, R103, 0x1, RZ, 0x3c, !PT ;  /* 0x0000000167677812 */ /* 0x000fd600078e3cff */
[----:B------:R-:W-:Y:S05]  /*6970*/  @P0 BRA `(.L_x_167) ;  /* 0xffffffac00c40947 */ /* 0x000fea000383ffff */
[----:B------:R-:W-:Y:S05]  /*6980*/  EXIT ;  /* 0x000000000000794d */ /* 0x000fea0003800000 */
.L_x_18:
[----:B------:R-:W-:-:S08]  /*6990*/  ISETP.NE.AND P0, PT, R5, RZ, PT ;  /* 0x000000ff0500720c */ /* 0x000fd00003f05270 */
[----:B0-2---:R-:W0:-:S00]  /*69a0*/  USETMAXREG.DEALLOC.CTAPOOL 0x28 ;  /* 0x00000028000079c8 */ /* 0x005e0000080e0500 */
[----:B------:R-:W-:Y:S05]  /*69b0*/  @P0 EXIT ;  /* 0x000000000000094d */ /* 0x000fea0003800000 */
[----:B0-----:R-:W-:Y:S01]  /*69c0*/  LOP3.LUT P0, RZ, R8, 0xff, RZ, 0xc0, !PT ;  /* 0x000000ff08ff7812 */ /* 0x001fe2000780c0ff */
[----:B------:R-:W-:Y:S02]  /*69d0*/  IMAD.MOV.U32 R0, RZ, RZ, 0x1 ;  /* 0x00000001ff007424 */ /* 0x000fe400078e00ff */
[----:B------:R-:W-:-:S10]  /*69e0*/  IMAD.MOV.U32 R8, RZ, RZ, RZ ;  /* 0x000000ffff087224 */ /* 0x000fd400078e00ff */
[----:B------:R-:W-:Y:S05]  /*69f0*/  @!P0 BRA `(.L_x_168) ;  /* 0x0000000c00388947 */ /* 0x000fea0003800000 */
[----:B------:R-:W0:Y:S01]  /*6a00*/  S2UR UR8, SR_CgaCtaId ;  /* 0x00000000000879c3 */ /* 0x000e220000008800 */
[----:B------:R-:W-:Y:S01]  /*6a10*/  LOP3.LUT P0, RZ, R4, 0x1f, RZ, 0xc0, !PT ;  /* 0x0000001f04ff7812 */ /* 0x000fe2000780c0ff */
[----:B------:R-:W-:Y:S01]  /*6a20*/  ULDC UR5, c[0x0][0x658] ;  /* 0x0001960000057ab9 */ /* 0x000fe20000000800 */
[----:B------:R-:W-:Y:S01]  /*6a30*/  UMOV UR6, 0xffffffff ;  /* 0xffffffff00067882 */ /* 0x000fe20000000000 */
[----:B------:R-:W-:Y:S01]  /*6a40*/  BSSY B0, `(.L_x_168) ;  /* 0x00000c9000007945 */ /* 0x000fe20003800000 */
[----:B------:R-:W-:Y:S01]  /*6a50*/  USHF.L.U32 UR6, UR6, UR5, URZ ;  /* 0x0000000506067299 */ /* 0x000fe2000800063f */
[C---:B------:R-:W-:Y:S01]  /*6a60*/  ISETP.NE.AND P2, PT, R3.reuse, RZ, PT ;  /* 0x000000ff0300720c */ /* 0x040fe20003f45270 */
[----:B------:R-:W-:Y:S01]  /*6a70*/  IMAD.MOV.U32 R9, RZ, RZ, 0x1 ;  /* 0x00000001ff097424 */ /* 0x000fe200078e00ff */
[----:B------:R-:W-:Y:S01]  /*6a80*/  ISETP.NE.OR P0, PT, R3, RZ, !P0 ;  /* 0x000000ff0300720c */ /* 0x000fe20004705670 */
[----:B------:R-:W-:Y:S01]  /*6a90*/  IMAD.MOV.U32 R0, RZ, RZ, 0x1 ;  /* 0x00000001ff007424 */ /* 0x000fe200078e00ff */
[----:B------:R-:W-:Y:S01]  /*6aa0*/  LOP3.LUT R6, R16, 0x2, RZ, 0xfc, !PT ;  /* 0x0000000210067812 */ /* 0x000fe200078efcff */
[----:B------:R-:W-:Y:S01]  /*6ab0*/  IMAD.MOV.U32 R8, RZ, RZ, RZ ;  /* 0x000000ffff087224 */ /* 0x000fe200078e00ff */
[----:B------:R-:W-:Y:S01]  /*6ac0*/  ULDC UR4, c[0x0][0x600] ;  /* 0x0001800000047ab9 */ /* 0x000fe20000000800 */
[----:B------:R-:W-:Y:S01]  /*6ad0*/  UMOV UR7, 0x1 ;  /* 0x0000000100077882 */ /* 0x000fe20000000000 */
[----:B------:R-:W-:-:S02]  /*6ae0*/  UIADD3 UR22, UR40, 0x1, URZ ;  /* 0x0000000128167890 */ /* 0x000fc4000fffe03f */
[----:B------:R-:W-:Y:S02]  /*6af0*/  UIADD3 UR15, UR4, -0x1, URZ ;  /* 0xffffffff040f7890 */ /* 0x000fe4000fffe03f */
[----:B------:R-:W-:Y:S02]  /*6b00*/  USHF.L.U32 UR17, UR7, UR5, URZ ;  /* 0x0000000507117299 */ /* 0x000fe4000800063f */
[----:B------:R-:W-:Y:S01]  /*6b10*/  ULOP3.LUT UR16, URZ, UR6, URZ, 0x33, !UPT ;  /* 0x000000063f107292 */ /* 0x000fe2000f8e333f */
[----:B------:R-:W-:Y:S01]  /*6b20*/  ULDC.64 UR20, c[0x0][0x198] ;  /* 0x0000660000147ab9 */ /* 0x000fe20000000a00 */
[----:B0-----:R-:W-:-:S10]  /*6b30*/  IMAD.U32 R7, RZ, RZ, UR8 ;  /* 0x00000008ff077e24 */ /* 0x001fd4000f8e00ff */
.L_x_180:
[----:B------:R-:W-:-:S03]  /*6b40*/  UMOV UR4, 0xffffffff ;  /* 0xffffffff00047882 */ /* 0x000fc60000000000 */
[----:B------:R-:W-:Y:S05]  /*6b50*/  BRA.DIV UR4, `(.L_x_169) ;  /* 0x0000001604ec7947 */ /* 0x000fea000b800000 */
[----:B------:R-:W-:-:S13]  /*6b60*/  ELECT P6, URZ, PT ;  /* 0x00000000003f782f */ /* 0x000fda00038c0000 */
.L_x_207:
[----:B------:R-:W0:Y:S01]  /*6b70*/  LDC R3, c[0x0][0x28c] ;  /* 0x0000a300ff037b82 */ /* 0x000e220000000800 */
[----:B------:R-:W-:Y:S01]  /*6b80*/  BSSY B1, `(.L_x_170) ;  /* 0x000003c000017945 */ /* 0x000fe20003800000 */
[----:B0-----:R-:W-:-:S13]  /*6b90*/  ISETP.LT.OR P6, PT, R3, 0x1, !P6 ;  /* 0x000000010300780c */ /* 0x001fda00077c1670 */
[----:B------:R-:W-:Y:S05]  /*6ba0*/  @P6 BRA `(.L_x_171) ;  /* 0x0000000000e46947 */ /* 0x000fea0003800000 */
[----:B------:R-:W-:Y:S02]  /*6bb0*/  IMAD R7, R19, 0x2, R7 ;  /* 0x0000000213077824 */ /* 0x000fe400078e0207 */
[----:B------:R-:W-:Y:S02]  /*6bc0*/  IMAD.SHL.U32 R22, R22, 0x80, RZ ;  /* 0x0000008016167824 */ /* 0x000fe400078e00ff */
[----:B------:R-:W-:Y:S02]  /*6bd0*/  IMAD.MOV.U32 R14, RZ, RZ, RZ ;  /* 0x000000ffff0e7224 */ /* 0x000fe400078e00ff */
[----:B------:R-:W-:Y:S02]  /*6be0*/  IMAD.U32 R15, RZ, RZ, UR22 ;  /* 0x00000016ff0f7e24 */ /* 0x000fe4000f8e00ff */
[----:B------:R-:W-:Y:S02]  /*6bf0*/  IMAD.MOV.U32 R3, RZ, RZ, R0 ;  /* 0x000000ffff037224 */ /* 0x000fe400078e0000 */
[----:B------:R-:W-:-:S02]  /*6c00*/  IMAD.MOV.U32 R4, RZ, RZ, R8 ;  /* 0x000000ffff047224 */ /* 0x000fc400078e0008 */
[----:B------:R-:W-:-:S07]  /*6c10*/  IMAD.SHL.U32 R11, R7, 0x20, RZ ;  /* 0x00000020070b7824 */ /* 0x000fce00078e00ff */
.L_x_175:
[----:B------:R-:W0:Y:S01]  /*6c20*/  S2UR UR4, SR_CgaCtaId ;  /* 0x00000000000479c3 */ /* 0x000e220000008800 */
[----:B------:R-:W-:Y:S02]  /*6c30*/  MOV R10, 0x400 ;  /* 0x00000400000a7802 */ /* 0x000fe40000000f00 */
[----:B------:R-:W-:Y:S01]  /*6c40*/  SHF.L.U32 R5, R3, 0x1f, RZ ;  /* 0x0000001f03057819 */ /* 0x000fe200000006ff */
[----:B0-----:R-:W-:-:S05]  /*6c50*/  IMAD.U32 R7, RZ, RZ, UR4 ;  /* 0x00000004ff077e24 */ /* 0x001fca000f8e00ff */
[----:B------:R-:W-:Y:S02]  /*6c60*/  LEA R13, R7, R10, 0x18 ;  /* 0x0000000a070d7211 */ /* 0x000fe400078ec0ff */
[----:B------:R-:W0:Y:S03]  /*6c70*/  @!P2 LDC R10, c[0x0][0x500] ;  /* 0x00014000ff0aab82 */ /* 0x000e260000000800 */
[----:B------:R-:W-:-:S04]  /*6c80*/  IMAD R12, R4, 0x8, R13 ;  /* 0x00000008040c7824 */ /* 0x000fc800078e020d */
[----:B------:R-:W1:Y:S02]  /*6c90*/  SYNCS.PHASECHK.TRANS64.TRYWAIT P1, [R12+URZ+0x90], R5 ;  /* 0x000090050c0075a7 */ /* 0x000e64000802017f */
[----:B-1----:R-:W-:Y:S05]  /*6ca0*/  @!P1 BRA `(.L_x_172) ;  /* 0x0000001400b89947 */ /* 0x002fea0003800000 */
.L_x_208:
[----:B-1----:R-:W-:Y:S01]  /*6cb0*/  PRMT R5, R6, 0x9910, RZ ;  /* 0x0000991006057816 */ /* 0x002fe200000000ff */
[----:B0-----:R0:W-:Y:S03]  /*6cc0*/  @!P2 SYNCS.ARRIVE.TRANS64 RZ, [R12+URZ], R10 ;  /* 0x0000000a0cffa9a7 */ /* 0x0011e6000800003f */
[----:B------:R-:W-:-:S13]  /*6cd0*/  ISETP.NE.AND P1, PT, R5, 0x2, PT ;  /* 0x000000020500780c */ /* 0x000fda0003f25270 */
[----:B0-----:R-:W-:Y:S05]  /*6ce0*/  @P1 BRA `(.L_x_173) ;  /* 0x0000000000041947 */ /* 0x001fea0003800000 */
[----:B------:R-:W-:Y:S01]  /*6cf0*/  BPT.TRAP 0x1 ;  /* 0x000000040000795c */ /* 0x000fe20000300000 */
.L_x_173:
[----:B------:R-:W-:Y:S05]  /*6d00*/  @P0 BRA `(.L_x_174) ;  /* 0x0000000000040947 */ /* 0x000fea0003800000 */
[----:B------:R-:W-:Y:S01]  /*6d10*/  BPT.TRAP 0x1 ;  /* 0x000000040000795c */ /* 0x000fe20000300000 */
.L_x_174:
[----:B------:R-:W-:Y:S01]  /*6d20*/  IMAD R5, R4, 0x2, R7 ;  /* 0x0000000204057824 */ /* 0x000fe200078e0207 */
[----:B------:R-:W-:Y:S01]  /*6d30*/  R2UR UR9, R12 ;  /* 0x000000000c0972ca */ /* 0x000fe200000e0000 */
[----:B------:R-:W-:Y:S01]  /*6d40*/  VIADD R15, R15, 0xffffffff ;  /* 0xffffffff0f0f7836 */ /* 0x000fe20000000000 */
[----:B------:R-:W-:Y:S01]  /*6d50*/  UIADD3 UR4, UP0, UR20, 0xf0, URZ ;  /* 0x000000f014047890 */ /* 0x000fe2000ff1e03f */
[----:B------:R-:W-:Y:S01]  /*6d60*/  IMAD.SHL.U32 R5, R5, 0x400, RZ ;  /* 0x0000040005057824 */ /* 0x000fe200078e00ff */
[----:B------:R-:W-:Y:S01]  /*6d70*/  R2UR UR11, R11 ;  /* 0x000000000b0b72ca */ /* 0x000fe200000e0000 */
[----:B------:R-:W-:Y:S01]  /*6d80*/  UIADD3 UR24, UP1, UR20, 0x1f0, URZ ;  /* 0x000001f014187890 */ /* 0x000fe2000ff3e03f */
[----:B------:R-:W-:Y:S01]  /*6d90*/  R2UR UR10, R14 ;  /* 0x000000000e0a72ca */ /* 0x000fe200000e0000 */
[--C-:B------:R-:W-:Y:S01]  /*6da0*/  IMAD R5, R5, 0x2, R13.reuse ;  /* 0x0000000205057824 */ /* 0x100fe200078e020d */
[----:B------:R-:W-:Y:S01]  /*6db0*/  R2UR UR12, R2 ;  /* 0x00000000020c72ca */ /* 0x000fe200000e0000 */
[----:B------:R-:W-:Y:S01]  /*6dc0*/  IMAD R13, R4, 0x2000, R13 ;  /* 0x00002000040d7824 */ /* 0x000fe200078e020d */
[----:B------:R-:W-:Y:S01]  /*6dd0*/  R2UR UR18, R22 ;  /* 0x00000000161272ca */ /* 0x000fe200000e0000 */
[----:B------:R-:W-:Y:S01]  /*6de0*/  VIADD R4, R4, 0x1 ;  /* 0x0000000104047836 */ /* 0x000fe20000000000 */
[----:B------:R-:W-:Y:S01]  /*6df0*/  R2UR UR5, R5 ;  /* 0x00000000050572ca */ /* 0x000fe200000e0000 */
[----:B------:R-:W-:Y:S01]  /*6e00*/  UIADD3.X UR25, URZ, UR21, URZ, UP1, !UPT ;  /* 0x000000153f197290 */ /* 0x000fe20008ffe43f */
[----:B------:R-:W-:Y:S01]  /*6e10*/  R2UR UR8, R13 ;  /* 0x000000000d0872ca */ /* 0x000fe200000e0000 */
[----:B------:R-:W-:Y:S01]  /*6e20*/  UMOV UR19, 0x30000 ;  /* 0x0003000000137882 */ /* 0x000fe20000000000 */
[----:B------:R-:W-:Y:S01]  /*6e30*/  ISETP.GT.AND P3, PT, R15, 0x1, PT ;  /* 0x000000010f00780c */ /* 0x000fe20003f64270 */
[----:B------:R-:W-:Y:S01]  /*6e40*/  UMOV UR6, 0x0 ;  /* 0x0000000000067882 */ /* 0x000fe20000000000 */
[----:B------:R-:W-:Y:S01]  /*6e50*/  UMOV UR7, 0x10000000 ;  /* 0x1000000000077882 */ /* 0x000fe20000000000 */
[----:B------:R-:W-:Y:S01]  /*6e60*/  ISETP.NE.AND P1, PT, R4, 0x12, PT ;  /* 0x000000120400780c */ /* 0x000fe20003f25270 */
[----:B------:R-:W-:-:S03]  /*6e70*/  VIADD R14, R14, 0x20 ;  /* 0x000000200e0e7836 */ /* 0x000fc60000000000 */
[----:B------:R-:W-:Y:S02]  /*6e80*/  SEL R10, RZ, 0x1, P1 ;  /* 0x00000001ff0a7807 */ /* 0x000fe40000800000 */
[----:B------:R-:W-:Y:S01]  /*6e90*/  UIADD3 UR13, UR5, 0x200, URZ ;  /* 0x00000200050d7890 */ /* 0x000fe2000fffe03f */
[----:B------:R-:W-:Y:S01]  /*6ea0*/  SEL R4, R4, RZ, P1 ;  /* 0x000000ff04047207 */ /* 0x000fe20000800000 */
[----:B------:R-:W-:Y:S01]  /*6eb0*/  UIADD3.X UR5, URZ, UR21, URZ, UP0, !UPT ;  /* 0x000000153f057290 */ /* 0x000fe200087fe43f */
[----:B------:R-:W-:Y:S01]  /*6ec0*/  LOP3.LUT R3, R3, R10, RZ, 0x3c, !PT ;  /* 0x0000000a03037212 */ /* 0x000fe200078e3cff */
[----:B------:R-:W-:-:S03]  /*6ed0*/  UIADD3 UR14, UR8, 0x12200, URZ ;  /* 0x00012200080e7890 */ /* 0x000fc6000fffe03f */
[----:B------:R-:W-:-:S04]  /*6ee0*/  UMOV UR8, UR13 ;  /* 0x0000000d00087c82 */ /* 0x000fc80008000000 */
[----:B------:R0:W-:Y:S02]  /*6ef0*/  UTMALDG.3D.MULTICAST [UR8], [UR4], UR19, desc[UR6] ;  /* 0x00000608040073b4 */ /* 0x0001e40008011813 */
[----:B0-----:R-:W-:Y:S01]  /*6f00*/  UMOV UR8, UR14 ;  /* 0x0000000e00087c82 */ /* 0x001fe20008000000 */
[----:B------:R-:W-:Y:S02]  /*6f10*/  UMOV UR11, UR18 ;  /* 0x00000012000b7c82 */ /* 0x000fe40008000000 */
[----:B------:R0:W-:Y:S02]  /*6f20*/  UTMALDG.3D [UR8], [UR24], desc[UR6] ;  /* 0x00000608180075b4 */ /* 0x0001e40008011000 */
[----:B0-----:R-:W-:Y:S05]  /*6f30*/  @P3 BRA `(.L_x_175) ;  /* 0xfffffffc00383947 */ /* 0x001fea000383ffff */
.L_x_171:
[----:B------:R-:W-:Y:S05]  /*6f40*/  BSYNC B1 ;  /* 0x0000000000017941 */ /* 0x000fea0003800000 */
.L_x_170:
[----:B------:R-:W2:Y:S01]  /*6f50*/  LDL.64 R12, [R1] ;  /* 0x00000000010c7983 */ /* 0x000ea20000100a00 */
[----:B------:R-:W-:Y:S01]  /*6f60*/  LOP3.LUT P4, RZ, R9, 0xff, RZ, 0xc0, !PT ;  /* 0x000000ff09ff7812 */ /* 0x000fe2000788c0ff */
[----:B------:R-:W-:Y:S01]  /*6f70*/  VIADD R8, R8, UR40 ;  /* 0x0000002808087c36 */ /* 0x000fe20008000000 */
[----:B------:R-:W-:Y:S01]  /*6f80*/  ULDC.64 UR4, c[0x0][0x650] ;  /* 0x0001940000047ab9 */ /* 0x000fe20000000a00 */
[----:B------:R-:W-:Y:S01]  /*6f90*/  IMAD.U32 R5, RZ, RZ, UR40 ;  /* 0x00000028ff057e24 */ /* 0x000fe2000f8e00ff */
[----:B------:R-:W-:Y:S01]  /*6fa0*/  UISETP.GE.U32.AND UP0, UPT, UR40, 0x12, UPT ;  /* 0x000000122800788c */ /* 0x000fe2000bf06070 */
[----:B------:R-:W-:Y:S01]  /*6fb0*/  BSSY B1, `(.L_x_176) ;  /* 0x000006f000017945 */ /* 0x000fe20003800000 */
[----:B------:R-:W-:Y:S01]  /*6fc0*/  ISETP.GT.U32.AND P1, PT, R8, 0x11, PT ;  /* 0x000000110800780c */ /* 0x000fe20003f24070 */
[----:B------:R-:W-:Y:S01]  /*6fd0*/  IMAD.MOV.U32 R19, RZ, RZ, -0x1 ;  /* 0xffffffffff137424 */ /* 0x000fe200078e00ff */
[----:B------:R-:W-:Y:S01]  /*6fe0*/  PRMT R9, RZ, 0x7610, R9 ;  /* 0x00007610ff097816 */ /* 0x000fe20000000009 */
[----:B------:R-:W-:Y:S01]  /*6ff0*/  IMAD.MOV.U32 R22, RZ, RZ, -0x1 ;  /* 0xffffffffff167424 */ /* 0x000fe200078e00ff */
[----:B------:R-:W-:-:S02]  /*7000*/  ISETP.LT.U32.AND P1, PT, R5, 0x12, P1 ;  /* 0x000000120500780c */ /* 0x000fc40000f21070 */
[----:B------:R-:W-:Y:S01]  /*7010*/  PLOP3.LUT P3, PT, PT, PT, UP0, 0x80, 0x0 ;  /* 0x000000000000781c */ /* 0x000fe20003f6f008 */
[----:B------:R-:W0:Y:S01]  /*7020*/  @P4 S2R R7, SR_CgaCtaId ;  /* 0x0000000000074919 */ /* 0x000e220000008800 */
[----:B------:R-:W-:-:S04]  /*7030*/  @P4 MOV R2, 0x400 ;  /* 0x0000040000024802 */ /* 0x000fc80000000f00 */
[----:B0-----:R-:W-:Y:S01]  /*7040*/  @P4 LEA R4, R7, R2, 0x18 ;  /* 0x0000000207044211 */ /* 0x001fe200078ec0ff */
[----:B------:R-:W-:-:S03]  /*7050*/  IMAD.WIDE.U32 R2, R8, 0x38e38e39, RZ ;  /* 0x38e38e3908027825 */ /* 0x000fc600078e00ff */
[----:B------:R0:W-:Y:S01]  /*7060*/  @P4 SYNCS.ARRIVE.TRANS64.A1T0 RZ, [R4+URZ+0x158], RZ ;  /* 0x000158ff04ff49a7 */ /* 0x0001e2000810003f */
[----:B------:R-:W-:Y:S01]  /*7070*/  IMAD.MOV.U32 R2, RZ, RZ, -0x1 ;  /* 0xffffffffff027424 */ /* 0x000fe200078e00ff */
[----:B------:R-:W-:Y:S02]  /*7080*/  SHF.R.U32.HI R5, RZ, 0x2, R3 ;  /* 0x00000002ff057819 */ /* 0x000fe40000011603 */
[----:B------:R-:W-:-:S03]  /*7090*/  SEL R3, RZ, 0x1, !P1 ;  /* 0x00000001ff037807 */ /* 0x000fc60004800000 */
[----:B------:R-:W-:Y:S01]  /*70a0*/  IMAD R8, R5, -0x12, R8 ;  /* 0xffffffee05087824 */ /* 0x000fe200078e0208 */
[----:B------:R-:W-:Y:S02]  /*70b0*/  LOP3.LUT R0, R0, R3, RZ, 0x3c, !PT ;  /* 0x0000000300007212 */ /* 0x000fe400078e3cff */
[----:B------:R-:W-:Y:S02]  /*70c0*/  PRMT R3, RZ, 0x7610, R3 ;  /* 0x00007610ff037816 */ /* 0x000fe40000000003 */
[----:B------:R-:W-:Y:S02]  /*70d0*/  @P3 LOP3.LUT R0, R0, 0x1, R5, 0x78, !PT ;  /* 0x0000000100003812 */ /* 0x000fe400078e7805 */
[----:B--2---:R-:W-:-:S04]  /*70e0*/  IADD3 R18, P4, R18, R12, RZ ;  /* 0x0000000c12127210 */ /* 0x004fc80007f9e0ff */
[----:B------:R-:W-:Y:S01]  /*70f0*/  ISETP.GE.U32.AND P1, PT, R18, UR4, PT ;  /* 0x0000000412007c0c */ /* 0x000fe2000bf26070 */
[----:B------:R-:W-:-:S05]  /*7100*/  IMAD.X R17, R17, 0x1, R23, P4 ;  /* 0x0000000111117824 */ /* 0x000fca00020e0617 */
[----:B------:R-:W-:-:S13]  /*7110*/  ISETP.GE.U32.AND.EX P1, PT, R17, UR5, PT, P1 ;  /* 0x0000000511007c0c */ /* 0x000fda000bf26110 */
[----:B0-----:R-:W-:Y:S05]  /*7120*/  @P1 BRA `(.L_x_177) ;  /* 0x00000004005c1947 */ /* 0x001fea0003800000 */
[----:B------:R-:W0:Y:S01]  /*7130*/  S2R R12, SR_CTAID.X ;  /* 0x00000000000c7919 */ /* 0x000e220000002500 */
[----:B------:R-:W-:Y:S01]  /*7140*/  ULDC.64 UR4, c[0x0][0x628] ;  /* 0x00018a0000047ab9 */ /* 0x000fe20000000a00 */
[----:B------:R-:W1:Y:S01]  /*7150*/  LDC R13, c[0x0][0x144] ;  /* 0x00005100ff0d7b82 */ /* 0x000e620000000800 */
[----:B------:R-:W-:Y:S01]  /*7160*/  ISETP.NE.U32.AND P1, PT, RZ, UR4, PT ;  /* 0x00000004ff007c0c */ /* 0x000fe2000bf25070 */
[----:B------:R-:W2:Y:S01]  /*7170*/  S2R R10, SR_CTAID.Y ;  /* 0x00000000000a7919 */ /* 0x000ea20000002600 */
[----:B------:R-:W-:Y:S01]  /*7180*/  ULDC UR7, c[0x0][0x630] ;  /* 0x00018c0000077ab9 */ /* 0x000fe20000000800 */
[----:B------:R-:W-:Y:S01]  /*7190*/  ULDC UR8, c[0x0][0x150] ;  /* 0x0000540000087ab9 */ /* 0x000fe20000000800 */
[----:B------:R-:W-:Y:S01]  /*71a0*/  ISETP.NE.AND.EX P1, PT, RZ, UR5, PT, P1 ;  /* 0x00000005ff007c0c */ /* 0x000fe2000bf25310 */
[----:B------:R-:W-:Y:S02]  /*71b0*/  IMAD.MOV.U32 R2, RZ, RZ, R18 ;  /* 0x000000ffff027224 */ /* 0x000fe400078e0012 */
[----:B------:R-:W-:Y:S01]  /*71c0*/  IMAD.MOV.U32 R3, RZ, RZ, R17 ;  /* 0x000000ffff037224 */ /* 0x000fe200078e0011 */
[----:B0-----:R-:W-:-:S09]  /*71d0*/  I2FP.F32.U32 R14, R12 ;  /* 0x0000000c000e7245 */ /* 0x001fd20000201000 */
[----:B------:R-:W-:Y:S05]  /*71e0*/  @!P1 BRA `(.L_x_178) ;  /* 0x0000000000289947 */ /* 0x000fea0003800000 */
[----:B------:R-:W-:Y:S02]  /*71f0*/  ULDC UR6, c[0x0][0x634] ;  /* 0x00018d0000067ab9 */ /* 0x000fe40000000800 */
[----:B------:R-:W-:-:S05]  /*7200*/  IADD3 R3, P1, R18, UR6, RZ ;  /* 0x0000000612037c10 */ /* 0x000fca000ff3e0ff */
[----:B------:R-:W-:-:S04]  /*7210*/  IMAD.X R11, RZ, RZ, R17, P1 ;  /* 0x000000ffff0b7224 */ /* 0x000fc800008e0611 */
[----:B------:R-:W-:-:S04]  /*7220*/  IMAD.WIDE.U32 R4, R11, UR4, RZ ;  /* 0x000000040b047c25 */ /* 0x000fc8000f8e00ff */
[----:B------:R-:W-:-:S04]  /*7230*/  IMAD.WIDE.U32 R4, P1, R3, UR5, R4 ;  /* 0x0000000503047c25 */ /* 0x000fc8000f820004 */
[----:B------:R-:W-:-:S04]  /*7240*/  IMAD.WIDE.U32 R2, R3, UR4, RZ ;  /* 0x0000000403027c25 */ /* 0x000fc8000f8e00ff */
[----:B------:R-:W-:Y:S01]  /*7250*/  IMAD.MOV.U32 R2, RZ, RZ, R5 ;  /* 0x000000ffff027224 */ /* 0x000fe200078e0005 */
[----:B------:R-:W-:Y:S01]  /*7260*/  IADD3 RZ, P3, R3, R4, RZ ;  /* 0x0000000403ff7210 */ /* 0x000fe20007f7e0ff */
[----:B------:R-:W-:-:S04]  /*7270*/  IMAD.X R3, RZ, RZ, RZ, P1 ;  /* 0x000000ffff037224 */ /* 0x000fc800008e06ff */
[----:B------:R-:W-:-:S08]  /*7280*/  IMAD.WIDE.U32.X R2, R11, UR5, R2, P3 ;  /* 0x000000050b027c25 */ /* 0x000fd000098e0402 */
.L_x_178:
[----:B------:R-:W-:Y:S01]  /*7290*/  FMUL R14, R14, UR8 ;  /* 0x000000080e0e7c20 */ /* 0x000fe20008400000 */
[--C-:B------:R-:W-:Y:S01]  /*72a0*/  SHF.R.U64 R11, R2, UR7, R3.reuse ;  /* 0x00000007020b7c19 */ /* 0x100fe20008001203 */
[----:B------:R-:W-:Y:S01]  /*72b0*/  ULDC.64 UR4, c[0x0][0x620] ;  /* 0x0001880000047ab9 */ /* 0x000fe20000000a00 */
[----:B------:R-:W-:Y:S01]  /*72c0*/  SHF.R.U32.HI R2, RZ, UR7, R3 ;  /* 0x00000007ff027c19 */ /* 0x000fe20008011603 */
[----:B------:R-:W-:Y:S01]  /*72d0*/  IMAD.MOV.U32 R3, RZ, RZ, R17 ;  /* 0x000000ffff037224 */ /* 0x000fe200078e0011 */
[----:B------:R-:W-:Y:S01]  /*72e0*/  IADD3 R15, P1, RZ, -R11, RZ ;  /* 0x8000000bff0f7210 */ /* 0x000fe20007f3e0ff */
[----:B------:R-:W0:Y:S01]  /*72f0*/  F2I.U32.TRUNC.NTZ R14, R14 ;  /* 0x0000000e000e7305 */ /* 0x000e22000020f000 */
[----:B------:R-:W-:-:S03]  /*7300*/  ULDC.64 UR6, c[0x0][0x640] ;  /* 0x0001900000067ab9 */ /* 0x000fc60000000a00 */
[----:B------:R-:W-:Y:S01]  /*7310*/  IMAD.X R2, RZ, RZ, ~R2, P1 ;  /* 0x000000ffff027224 */ /* 0x000fe200008e0e02 */
[----:B------:R-:W-:-:S03]  /*7320*/  ISETP.NE.U32.AND P1, PT, RZ, UR6, PT ;  /* 0x00000006ff007c0c */ /* 0x000fc6000bf25070 */
[----:B------:R-:W-:Y:S01]  /*7330*/  IMAD R2, R2, UR4, RZ ;  /* 0x0000000402027c24 */ /* 0x000fe2000f8e02ff */
[----:B------:R-:W-:-:S03]  /*7340*/  ISETP.NE.AND.EX P1, PT, RZ, UR7, PT, P1 ;  /* 0x00000007ff007c0c */ /* 0x000fc6000bf25310 */
[C---:B------:R-:W-:Y:S01]  /*7350*/  IMAD R5, R15.reuse, UR5, R2 ;  /* 0x000000050f057c24 */ /* 0x040fe2000f8e0202 */
[----:B------:R-:W-:Y:S01]  /*7360*/  ULDC UR5, c[0x0][0x154] ;  /* 0x0000550000057ab9 */ /* 0x000fe20000000800 */
[----:B------:R-:W-:Y:S02]  /*7370*/  IMAD.MOV.U32 R2, RZ, RZ, R18 ;  /* 0x000000ffff027224 */ /* 0x000fe400078e0012 */
[----:B0-----:R-:W-:Y:S02]  /*7380*/  IMAD.MOV R4, RZ, RZ, -R14 ;  /* 0x000000ffff047224 */ /* 0x001fe400078e0a0e */
[----:B------:R-:W-:Y:S01]  /*7390*/  IMAD.WIDE.U32 R2, R15, UR4, R2 ;  /* 0x000000040f027c25 */ /* 0x000fe2000f8e0002 */
[----:B------:R-:W-:-:S03]  /*73a0*/  ULDC UR4, c[0x0][0x618] ;  /* 0x0001860000047ab9 */ /* 0x000fc60000000800 */
[----:B-1----:R-:W-:Y:S01]  /*73b0*/  IMAD R12, R13, R4, R12 ;  /* 0x000000040d0c7224 */ /* 0x002fe200078e020c */
[----:B--2---:R-:W-:Y:S01]  /*73c0*/  I2FP.F32.U32 R4, R10 ;  /* 0x0000000a00047245 */ /* 0x004fe20000201000 */
[----:B------:R-:W0:Y:S01]  /*73d0*/  LDC R13, c[0x0][0x148] ;  /* 0x00005200ff0d7b82 */ /* 0x000e220000000800 */
[----:B------:R-:W-:-:S03]  /*73e0*/  IMAD.IADD R3, R3, 0x1, R5 ;  /* 0x0000000103037824 */ /* 0x000fc600078e0205 */
[----:B------:R-:W-:Y:S02]  /*73f0*/  FMUL R4, R4, UR5 ;  /* 0x0000000504047c20 */ /* 0x000fe40008400000 */
[--C-:B------:R-:W-:Y:S02]  /*7400*/  SHF.R.U64 R14, R2, UR4, R3.reuse ;  /* 0x00000004020e7c19 */ /* 0x100fe40008001203 */
[----:B------:R-:W-:Y:S01]  /*7410*/  SHF.R.U32.HI R3, RZ, UR4, R3 ;  /* 0x00000004ff037c19 */ /* 0x000fe20008011603 */
[----:B------:R1:W2:Y:S01]  /*7420*/  F2I.U32.TRUNC.NTZ R20, R4 ;  /* 0x0000000400147305 */ /* 0x0002a2000020f000 */
[----:B------:R-:W-:Y:S02]  /*7430*/  ULDC UR4, c[0x0][0x608] ;  /* 0x0001820000047ab9 */ /* 0x000fe40000000800 */
[--C-:B------:R-:W-:Y:S02]  /*7440*/  SHF.R.U64 R19, R14, UR4, R3.reuse ;  /* 0x000000040e137c19 */ /* 0x100fe40008001203 */
[----:B------:R-:W-:Y:S01]  /*7450*/  SHF.R.U32.HI R2, RZ, UR4, R3 ;  /* 0x00000004ff027c19 */ /* 0x000fe20008011603 */
[----:B------:R-:W-:-:S03]  /*7460*/  ULDC UR4, c[0x0][0x658] ;  /* 0x0001960000047ab9 */ /* 0x000fc60000000800 */
[--C-:B------:R-:W-:Y:S02]  /*7470*/  SHF.R.U64 R15, R19, UR4, R2.reuse ;  /* 0x00000004130f7c19 */ /* 0x100fe40008001202 */
[----:B------:R-:W-:-:S03]  /*7480*/  SHF.R.U32.HI R21, RZ, UR4, R2 ;  /* 0x00000004ff157c19 */ /* 0x000fc60008011602 */
[----:B------:R-:W-:Y:S02]  /*7490*/  IMAD.MOV.U32 R2, RZ, RZ, R15 ;  /* 0x000000ffff027224 */ /* 0x000fe400078e000f */
[----:B------:R-:W-:Y:S01]  /*74a0*/  IMAD.MOV.U32 R3, RZ, RZ, R21 ;  /* 0x000000ffff037224 */ /* 0x000fe200078e0015 */
[----:B-12---:R-:W-:Y:S06]  /*74b0*/  @!P1 BRA `(.L_x_179) ;  /* 0x0000000000289947 */ /* 0x006fec0003800000 */
        /* <DEDUP_REMOVED lines=10> */
.L_x_179:
[----:B------:R-:W1:Y:S01]  /*7560*/  LDC R4, c[0x0][0x65c] ;  /* 0x00019700ff047b82 */ /* 0x000e620000000800 */
[----:B------:R-:W-:Y:S01]  /*7570*/  ULDC UR4, c[0x0][0x648] ;  /* 0x0001920000047ab9 */ /* 0x000fe20000000800 */
[----:B------:R-:W-:Y:S01]  /*7580*/  LOP3.LUT R19, R19, UR16, RZ, 0xc0, !PT ;  /* 0x0000001013137c12 */ /* 0x000fe2000f8ec0ff */
[----:B------:R-:W-:Y:S01]  /*7590*/  IMAD.MOV R20, RZ, RZ, -R20 ;  /* 0x000000ffff147224 */ /* 0x000fe200078e0a14 */
[----:B------:R-:W-:Y:S01]  /*75a0*/  SHF.R.U64 R2, R2, UR4, R3 ;  /* 0x0000000402027c19 */ /* 0x000fe20008001203 */
[----:B------:R-:W-:Y:S01]  /*75b0*/  ULDC UR4, c[0x0][0x638] ;  /* 0x00018e0000047ab9 */ /* 0x000fe20000000800 */
[----:B------:R-:W-:Y:S01]  /*75c0*/  LOP3.LUT R14, R14, UR15, RZ, 0xc0, !PT ;  /* 0x0000000f0e0e7c12 */ /* 0x000fe2000f8ec0ff */
[----:B------:R-:W-:Y:S01]  /*75d0*/  ULDC UR5, c[0x0][0x610] ;  /* 0x0001840000057ab9 */ /* 0x000fe20000000800 */
[----:B------:R-:W-:Y:S02]  /*75e0*/  IMAD.MOV.U32 R3, RZ, RZ, 0x1 ;  /* 0x00000001ff037424 */ /* 0x000fe400078e00ff */
[----:B------:R-:W-:Y:S01]  /*75f0*/  IMAD R19, R2, UR17, R19 ;  /* 0x0000001102137c24 */ /* 0x000fe2000f8e0213 */
[----:B-1----:R-:W-:Y:S01]  /*7600*/  ISETP.NE.AND P1, PT, R4, 0x1, PT ;  /* 0x000000010400780c */ /* 0x002fe20003f25270 */
[----:B------:R-:W-:-:S02]  /*7610*/  IMAD.MOV R4, RZ, RZ, -R2 ;  /* 0x000000ffff047224 */ /* 0x000fc400078e0a02 */
[----:B------:R-:W-:Y:S02]  /*7620*/  IMAD.MOV.U32 R2, RZ, RZ, R11 ;  /* 0x000000ffff027224 */ /* 0x000fe400078e000b */
[----:B------:R-:W-:Y:S01]  /*7630*/  IMAD R15, R4, UR4, R15 ;  /* 0x00000004040f7c24 */ /* 0x000fe2000f8e020f */
[----:B------:R-:W-:-:S03]  /*7640*/  ULDC UR4, c[0x0][0x600] ;  /* 0x0001800000047ab9 */ /* 0x000fc60000000800 */
[----:B------:R-:W-:-:S04]  /*7650*/  IMAD R15, R15, UR4, R14 ;  /* 0x000000040f0f7c24 */ /* 0x000fc8000f8e020e */
[----:B0-----:R-:W-:-:S04]  /*7660*/  @P1 IMAD R12, R13, R20, R10 ;  /* 0x000000140d0c1224 */ /* 0x001fc800078e020a */
[----:B------:R-:W-:-:S05]  /*7670*/  IMAD R12, R19, UR5, R12 ;  /* 0x00000005130c7c24 */ /* 0x000fca000f8e020c */
[----:B------:R-:W-:Y:S02]  /*7680*/  SEL R22, R15, R12, !P1 ;  /* 0x0000000c0f167207 */ /* 0x000fe40004800000 */
[----:B------:R-:W-:-:S07]  /*7690*/  SEL R19, R12, R15, !P1 ;  /* 0x0000000f0c137207 */ /* 0x000fce0004800000 */
.L_x_177:
[----:B------:R-:W-:Y:S05]  /*76a0*/  BSYNC B1 ;  /* 0x0000000000017941 */ /* 0x000fea0003800000 */
.L_x_176:
[----:B------:R-:W-:-:S13]  /*76b0*/  LOP3.LUT P1, RZ, R3, 0xff, RZ, 0xc0, !PT ;  /* 0x000000ff03ff7812 */ /* 0x000fda000782c0ff */
[----:B------:R-:W-:Y:S05]  /*76c0*/  @P1 BRA `(.L_x_180) ;  /* 0xfffffff4001c1947 */ /* 0x000fea000383ffff */
[----:B------:R-:W-:Y:S05]  /*76d0*/  BSYNC B0 ;  /* 0x0000000000007941 */ /* 0x000fea0003800000 */
.L_x_168:
[----:B------:R-:W-:-:S03]  /*76e0*/  UMOV UR4, 0xffffffff ;  /* 0xffffffff00047882 */ /* 0x000fc60000000000 */
[----:B------:R-:W-:Y:S05]  /*76f0*/  BRA.DIV UR4, `(.L_x_181) ;  /* 0x0000000e04387947 */ /* 0x000fea000b800000 */
[----:B------:R-:W-:-:S13]  /*7700*/  ELECT P6, URZ, PT ;  /* 0x00000000003f782f */ /* 0x000fda00038c0000 */
.L_x_211:
[----:B------:R-:W-:Y:S04]  /*7710*/  BSSY B0, `(.L_x_182) ;  /* 0x00000a9000007945 */ /* 0x000fe80003800000 */
[----:B------:R-:W-:Y:S05]  /*7720*/  @!P6 BRA `(.L_x_183) ;  /* 0x00000008009ce947 */ /* 0x000fea0003800000 */
[----:B------:R-:W-:-:S04]  /*7730*/  LOP3.LUT R16, R16, 0x2, RZ, 0xfc, !PT ;  /* 0x0000000210107812 */ /* 0x000fc800078efcff */
[----:B------:R-:W-:-:S13]  /*7740*/  ISETP.NE.AND P0, PT, R16, 0x3, PT ;  /* 0x000000031000780c */ /* 0x000fda0003f05270 */
[----:B------:R-:W-:Y:S05]  /*7750*/  @!P0 BRA `(.L_x_184) ;  /* 0x0000000000048947 */ /* 0x000fea0003800000 */
[----:B------:R-:W-:Y:S01]  /*7760*/  BPT.TRAP 0x1 ;  /* 0x000000040000795c */ /* 0x000fe20000300000 */
.L_x_184:
[----:B------:R-:W0:Y:S01]  /*7770*/  S2R R3, SR_CgaCtaId ;  /* 0x0000000000037919 */ /* 0x000e220000008800 */
[----:B------:R-:W-:-:S04]  /*7780*/  MOV R2, 0x400 ;  /* 0x0000040000027802 */ /* 0x000fc80000000f00 */
[----:B0-----:R-:W-:Y:S02]  /*7790*/  LEA R3, R3, R2, 0x18 ;  /* 0x0000000203037211 */ /* 0x001fe400078ec0ff */
[----:B------:R-:W-:-:S03]  /*77a0*/  SHF.L.U32 R2, R0, 0x1f, RZ ;  /* 0x0000001f00027819 */ /* 0x000fc600000006ff */
[----:B------:R-:W-:-:S04]  /*77b0*/  VIADD R3, R3, 0x90 ;  /* 0x0000009003037836 */ /* 0x000fc80000000000 */
[C---:B------:R-:W-:Y:S02]  /*77c0*/  IMAD R7, R8.reuse, 0x8, R3 ;  /* 0x0000000808077824 */ /* 0x040fe400078e0203 */
[----:B------:R-:W-:Y:S02]  /*77d0*/  VIADD R8, R8, 0x1 ;  /* 0x0000000108087836 */ /* 0x000fe40000000000 */
[----:B------:R-:W0:Y:S03]  /*77e0*/  SYNCS.PHASECHK.TRANS64.TRYWAIT P0, [R7+URZ], R2 ;  /* 0x00000002070075a7 */ /* 0x000e26000800017f */
[----:B------:R-:W-:-:S04]  /*77f0*/  ISETP.NE.AND P1, PT, R8, 0x12, PT ;  /* 0x000000120800780c */ /* 0x000fc80003f25270 */
[----:B------:R-:W-:Y:S02]  /*7800*/  SEL R5, RZ, 0x1, P1 ;  /* 0x00000001ff057807 */ /* 0x000fe40000800000 */
[----:B------:R-:W-:Y:S02]  /*7810*/  SEL R8, R8, RZ, P1 ;  /* 0x000000ff08087207 */ /* 0x000fe40000800000 */
[----:B------:R-:W-:-:S03]  /*7820*/  LOP3.LUT R5, R0, R5, RZ, 0x3c, !PT ;  /* 0x0000000500057212 */ /* 0x000fc600078e3cff */
[----:B------:R-:W-:Y:S01]  /*7830*/  IMAD R9, R8, 0x8, R3 ;  /* 0x0000000808097824 */ /* 0x000fe200078e0203 */
[----:B------:R-:W-:Y:S01]  /*7840*/  SHF.L.U32 R4, R5, 0x1f, RZ ;  /* 0x0000001f05047819 */ /* 0x000fe200000006ff */
[----:B0-----:R-:W-:Y:S06]  /*7850*/  @!P0 BRA `(.L_x_185) ;  /* 0x0000000c00008947 */ /* 0x001fec0003800000 */
.L_x_212:
[----:B------:R-:W1:Y:S01]  /*7860*/  SYNCS.PHASECHK.TRANS64.TRYWAIT P0, [R9+URZ], R4 ;  /* 0x00000004090075a7 */ /* 0x000e62000800017f */
[----:B------:R-:W-:-:S05]  /*7870*/  VIADD R0, R8, 0x1 ;  /* 0x0000000108007836 */ /* 0x000fca0000000000 */
[----:B------:R-:W-:-:S04]  /*7880*/  ISETP.NE.AND P1, PT, R0, 0x12, PT ;  /* 0x000000120000780c */ /* 0x000fc80003f25270 */
[----:B0-----:R-:W-:Y:S02]  /*7890*/  SEL R2, RZ, 0x1, P1 ;  /* 0x00000001ff027807 */ /* 0x001fe40000800000 */
[----:B------:R-:W-:Y:S02]  /*78a0*/  SEL R0, R0, RZ, P1 ;  /* 0x000000ff00007207 */ /* 0x000fe40000800000 */
[----:B------:R-:W-:-:S03]  /*78b0*/  LOP3.LUT R7, R5, R2, RZ, 0x3c, !PT ;  /* 0x0000000205077212 */ /* 0x000fc600078e3cff */
[----:B------:R-:W-:Y:S01]  /*78c0*/  IMAD R6, R0, 0x8, R3 ;  /* 0x0000000800067824 */ /* 0x000fe200078e0203 */
[----:B------:R-:W-:Y:S01]  /*78d0*/  SHF.L.U32 R5, R7, 0x1f, RZ ;  /* 0x0000001f07057819 */ /* 0x000fe200000006ff */
[----:B-1----:R-:W-:Y:S06]  /*78e0*/  @!P0 BRA `(.L_x_186) ;  /* 0x0000000800f08947 */ /* 0x002fec0003800000 */
.L_x_213:
[----:B------:R-:W1:Y:S01]  /*78f0*/  SYNCS.PHASECHK.TRANS64.TRYWAIT P0, [R6+URZ], R5 ;  /* 0x00000005060075a7 */ /* 0x000e62000800017f */
[----:B------:R-:W-:-:S05]  /*7900*/  VIADD R0, R0, 0x1 ;  /* 0x0000000100007836 */ /* 0x000fca0000000000 */
[----:B------:R-:W-:-:S04]  /*7910*/  ISETP.NE.AND P1, PT, R0, 0x12, PT ;  /* 0x000000120000780c */ /* 0x000fc80003f25270 */
[----:B------:R-:W-:Y:S02]  /*7920*/  SEL R2, RZ, 0x1, P1 ;  /* 0x00000001ff027807 */ /* 0x000fe40000800000 */
[----:B------:R-:W-:Y:S02]  /*7930*/  SEL R0, R0, RZ, P1 ;  /* 0x000000ff00007207 */ /* 0x000fe40000800000 */
[----:B------:R-:W-:-:S03]  /*7940*/  LOP3.LUT R7, R7, R2, RZ, 0x3c, !PT ;  /* 0x0000000207077212 */ /* 0x000fc600078e3cff */
[----:B0-----:R-:W-:Y:S01]  /*7950*/  IMAD R9, R0, 0x8, R3 ;  /* 0x0000000800097824 */ /* 0x001fe200078e0203 */
[----:B------:R-:W-:Y:S01]  /*7960*/  SHF.L.U32 R4, R7, 0x1f, RZ ;  /* 0x0000001f07047819 */ /* 0x000fe200000006ff */
[----:B-1----:R-:W-:Y:S06]  /*7970*/  @!P0 BRA `(.L_x_187) ;  /* 0x0000000800e08947 */ /* 0x002fec0003800000 */
.L_x_214:
        /* <DEDUP_REMOVED lines=9> */
.L_x_215:
        /* <DEDUP_REMOVED lines=9> */
.L_x_216:
        /* <DEDUP_REMOVED lines=9> */
.L_x_217:
        /* <DEDUP_REMOVED lines=9> */
.L_x_218:
        /* <DEDUP_REMOVED lines=9> */
.L_x_219:
        /* <DEDUP_REMOVED lines=9> */
.L_x_220:
        /* <DEDUP_REMOVED lines=9> */
.L_x_221:
        /* <DEDUP_REMOVED lines=9> */
.L_x_222:
        /* <DEDUP_REMOVED lines=9> */
.L_x_223:
        /* <DEDUP_REMOVED lines=9> */
.L_x_224:
        /* <DEDUP_REMOVED lines=9> */
.L_x_225:
        /* <DEDUP_REMOVED lines=9> */
.L_x_226:
        /* <DEDUP_REMOVED lines=9> */
.L_x_227:
[----:B------:R-:W1:Y:S01]  /*80d0*/  SYNCS.PHASECHK.TRANS64.TRYWAIT P0, [R6+URZ], R5 ;  /* 0x00000005060075a7 */ /* 0x000e62000800017f */
[----:B------:R-:W-:-:S05]  /*80e0*/  VIADD R0, R0, 0x1 ;  /* 0x0000000100007836 */ /* 0x000fca0000000000 */
[----:B------:R-:W-:-:S04]  /*80f0*/  ISETP.NE.AND P1, PT, R0, 0x12, PT ;  /* 0x000000120000780c */ /* 0x000fc80003f25270 */
[----:B------:R-:W-:Y:S02]  /*8100*/  SEL R2, RZ, 0x1, P1 ;  /* 0x00000001ff027807 */ /* 0x000fe40000800000 */
[----:B------:R-:W-:Y:S02]  /*8110*/  SEL R0, R0, RZ, P1 ;  /* 0x000000ff00007207 */ /* 0x000fe40000800000 */
[----:B------:R-:W-:Y:S01]  /*8120*/  LOP3.LUT R2, R7, R2, RZ, 0x3c, !PT ;  /* 0x0000000207027212 */ /* 0x000fe200078e3cff */
[----:B-1----:R-:W-:Y:S06]  /*8130*/  @!P0 BRA `(.L_x_201) ;  /* 0x0000000800088947 */ /* 0x002fec0003800000 */
.L_x_228:
[----:B------:R-:W-:Y:S01]  /*8140*/  IMAD R3, R0, 0x8, R3 ;  /* 0x0000000800037824 */ /* 0x000fe200078e0203 */
[----:B------:R-:W-:-:S07]  /*8150*/  SHF.L.U32 R0, R2, 0x1f, RZ ;  /* 0x0000001f02007819 */ /* 0x000fce00000006ff */
.L_x_202:
[----:B--2---:R2:W4:Y:S02]  /*8160*/  SYNCS.PHASECHK.TRANS64.TRYWAIT P0, [R3+URZ], R0 ;  /* 0x00000000030075a7 */ /* 0x004524000800017f */
[----:B----4-:R-:W-:Y:S05]  /*8170*/  @!P0 NANOSLEEP.SYNCS 0x989680 ;  /* 0x009896800000895d */ /* 0x010fea0003900000 */
[----:B------:R-:W4:Y:S02]  /*8180*/  @!P0 SYNCS.PHASECHK.TRANS64 P0, [R3+URZ], R0 ;  /* 0x00000000030085a7 */ /* 0x000f24000800007f */
[----:B----4-:R-:W-:Y:S05]  /*8190*/  @!P0 BRA `(.L_x_202) ;  /* 0xfffffffc00f08947 */ /* 0x010fea000383ffff */
.L_x_183:
[----:B------:R-:W-:Y:S05]  /*81a0*/  BSYNC B0 ;  /* 0x0000000000007941 */ /* 0x000fea0003800000 */
.L_x_182:
[----:B------:R-:W-:Y:S05]  /*81b0*/  EXIT ;  /* 0x000000000000794d */ /* 0x000fea0003800000 */
.L_x_20:
[----:B-1----:R1:W2:Y:S02]  /*81c0*/  SYNCS.PHASECHK.TRANS64.TRYWAIT P0, [R96+URZ], R3 ;  /* 0x00000003600075a7 */ /* 0x0022a4000800017f */
[----:B--2---:R-:W-:Y:S05]  /*81d0*/  @!P0 NANOSLEEP.SYNCS 0x989680 ;  /* 0x009896800000895d */ /* 0x004fea0003900000 */
[----:B------:R-:W2:Y:S02]  /*81e0*/  @!P0 SYNCS.PHASECHK.TRANS64 P0, [R96+URZ], R3 ;  /* 0x00000003600085a7 */ /* 0x000ea4000800007f */
[----:B--2---:R-:W-:Y:S05]  /*81f0*/  @!P0 BRA `(.L_x_20) ;  /* 0xfffffffc00f08947 */ /* 0x004fea000383ffff */
[----:B------:R-:W-:Y:S05]  /*8200*/  BRA `(.L_x_203) ;  /* 0xffffff9400b47947 */ /* 0x000fea000383ffff */
.L_x_25:
[----:B--2---:R2:W3:Y:S02]  /*8210*/  SYNCS.PHASECHK.TRANS64.TRYWAIT P1, [R3+URZ], R0 ;  /* 0x00000000030075a7 */ /* 0x0044e4000802017f */
[----:B---3--:R-:W-:Y:S05]  /*8220*/  @!P1 NANOSLEEP.SYNCS 0x989680 ;  /* 0x009896800000995d */ /* 0x008fea0003900000 */
[----:B------:R-:W3:Y:S02]  /*8230*/  @!P1 SYNCS.PHASECHK.TRANS64 P1, [R3+URZ], R0 ;  /* 0x00000000030095a7 */ /* 0x000ee4000802007f */
[----:B---3--:R-:W-:Y:S05]  /*8240*/  @!P1 BRA `(.L_x_25) ;  /* 0xfffffffc00f09947 */ /* 0x008fea000383ffff */
[----:B------:R-:W-:Y:S05]  /*8250*/  BRA `(.L_x_24) ;  /* 0xffffff9800187947 */ /* 0x000fea000383ffff */
.L_x_30:
[----:B--2---:R-:W-:-:S04]  /*8260*/  IMAD.U32 R5, RZ, RZ, UR4 ;  /* 0x00000004ff057e24 */ /* 0x004fc8000f8e00ff */
[----:B------:R2:W3:Y:S03]  /*8270*/  SYNCS.PHASECHK.TRANS64.TRYWAIT P1, [R5+URZ], R4 ;  /* 0x00000004050075a7 */ /* 0x0004e6000802017f */
[----:B---3--:R-:W-:Y:S05]  /*8280*/  @!P1 NANOSLEEP.SYNCS 0x989680 ;  /* 0x009896800000995d */ /* 0x008fea0003900000 */
[----:B------:R-:W3:Y:S02]  /*8290*/  @!P1 SYNCS.PHASECHK.TRANS64 P1, [R5+URZ], R4 ;  /* 0x00000004050095a7 */ /* 0x000ee4000802007f */
[----:B---3--:R-:W-:Y:S05]  /*82a0*/  @!P1 BRA `(.L_x_30) ;  /* 0xfffffffc00ec9947 */ /* 0x008fea000383ffff */
[----:B------:R-:W-:Y:S05]  /*82b0*/  BRA `(.L_x_29) ;  /* 0xffffff9800907947 */ /* 0x000fea000383ffff */
.L_x_36:
[----:B-1----:R1:W2:Y:S02]  /*82c0*/  SYNCS.PHASECHK.TRANS64.TRYWAIT P0, [R96+URZ+0x10], R3 ;  /* 0x00001003600075a7 */ /* 0x0022a4000800017f */
[----:B--2---:R-:W-:Y:S05]  /*82d0*/  @!P0 NANOSLEEP.SYNCS 0x989680 ;  /* 0x009896800000895d */ /* 0x004fea0003900000 */
[----:B------:R-:W2:Y:S02]  /*82e0*/  @!P0 SYNCS.PHASECHK.TRANS64 P0, [R96+URZ+0x10], R3 ;  /* 0x00001003600085a7 */ /* 0x000ea4000800007f */
[----:B--2---:R-:W-:Y:S05]  /*82f0*/  @!P0 BRA `(.L_x_36) ;  /* 0xfffffffc00f08947 */ /* 0x004fea000383ffff */
[----:B------:R-:W-:Y:S05]  /*8300*/  BRA `(.L_x_204) ;  /* 0xffffff9c009c7947 */ /* 0x000fea000383ffff */
.L_x_169:
[----:B------:R-:W-:Y:S01]  /*8310*/  BSSY B1, `(.L_x_205) ;  /* 0x0000006000017945 */ /* 0x000fe20003800000 */
[----:B------:R-:W-:-:S07]  /*8320*/  IMAD.MOV.U32 R15, RZ, RZ, -0x1 ;  /* 0xffffffffff0f7424 */ /* 0x000fce00078e00ff */
[----:B---3-5:R-:W-:Y:S05]  /*8330*/  WARPSYNC.COLLECTIVE R15, `(.L_x_206) ;  /* 0x000000000f0c7348 */ /* 0x028fea0003c00000 */
[----:B------:R-:W-:Y:S02]  /*8340*/  ELECT P6, UR62, PT ;  /* 0x00000000003e782f */ /* 0x000fe400038c0000 */
[----:B------:R-:W-:Y:S01]  /*8350*/  MOV R14, UR62 ;  /* 0x0000003e000e7c02 */ /* 0x000fe20008000f00 */
[----:B---3-5:R-:W-:Y:S10]  /*8360*/  ENDCOLLECTIVE ;  /* 0x000000000000791b */ /* 0x028ff40003800000 */
.L_x_206:
[----:B------:R-:W-:Y:S05]  /*8370*/  BSYNC B1 ;  /* 0x0000000000017941 */ /* 0x000fea0003800000 */
.L_x_205:
[----:B------:R-:W-:Y:S05]  /*8380*/  BRA `(.L_x_207) ;  /* 0xffffffe400f87947 */ /* 0x000fea000383ffff */
.L_x_172:
[----:B-1----:R1:W2:Y:S02]  /*8390*/  SYNCS.PHASECHK.TRANS64.TRYWAIT P1, [R12+URZ+0x90], R5 ;  /* 0x000090050c0075a7 */ /* 0x0022a4000802017f */
[----:B--2---:R-:W-:Y:S05]  /*83a0*/  @!P1 NANOSLEEP.SYNCS 0x989680 ;  /* 0x009896800000995d */ /* 0x004fea0003900000 */
[----:B------:R-:W2:Y:S02]  /*83b0*/  @!P1 SYNCS.PHASECHK.TRANS64 P1, [R12+URZ+0x90], R5 ;  /* 0x000090050c0095a7 */ /* 0x000ea4000802007f */
[----:B--2---:R-:W-:Y:S05]  /*83c0*/  @!P1 BRA `(.L_x_172) ;  /* 0xfffffffc00f09947 */ /* 0x004fea000383ffff */
[----:B------:R-:W-:Y:S05]  /*83d0*/  BRA `(.L_x_208) ;  /* 0xffffffe800347947 */ /* 0x000fea000383ffff */
.L_x_181:
[----:B------:R-:W-:Y:S01]  /*83e0*/  BSSY B0, `(.L_x_209) ;  /* 0x0000006000007945 */ /* 0x000fe20003800000 */
[----:B------:R-:W-:-:S07]  /*83f0*/  IMAD.MOV.U32 R15, RZ, RZ, -0x1 ;  /* 0xffffffffff0f7424 */ /* 0x000fce00078e00ff */
[----:B---3-5:R-:W-:Y:S05]  /*8400*/  WARPSYNC.COLLECTIVE R15, `(.L_x_210) ;  /* 0x000000000f0c7348 */ /* 0x028fea0003c00000 */
[----:B------:R-:W-:Y:S02]  /*8410*/  ELECT P6, UR62, PT ;  /* 0x00000000003e782f */ /* 0x000fe400038c0000 */
[----:B------:R-:W-:Y:S01]  /*8420*/  MOV R14, UR62 ;  /* 0x0000003e000e7c02 */ /* 0x000fe20008000f00 */
[----:B---3-5:R-:W-:Y:S10]  /*8430*/  ENDCOLLECTIVE ;  /* 0x000000000000791b */ /* 0x028ff40003800000 */
.L_x_210:
[----:B------:R-:W-:Y:S05]  /*8440*/  BSYNC B0 ;  /* 0x0000000000007941 */ /* 0x000fea0003800000 */
.L_x_209:
[----:B------:R-:W-:Y:S05]  /*8450*/  BRA `(.L_x_211) ;  /* 0xfffffff000ac7947 */ /* 0x000fea000383ffff */
.L_x_185:
[----:B0-----:R0:W1:Y:S02]  /*8460*/  SYNCS.PHASECHK.TRANS64.TRYWAIT P0, [R7+URZ], R2 ;  /* 0x00000002070075a7 */ /* 0x001064000800017f */
[----:B-1----:R-:W-:Y:S05]  /*8470*/  @!P0 NANOSLEEP.SYNCS 0x989680 ;  /* 0x009896800000895d */ /* 0x002fea0003900000 */
[----:B------:R-:W1:Y:S02]  /*8480*/  @!P0 SYNCS.PHASECHK.TRANS64 P0, [R7+URZ], R2 ;  /* 0x00000002070085a7 */ /* 0x000e64000800007f */
[----:B-1----:R-:W-:Y:S05]  /*8490*/  @!P0 BRA `(.L_x_185) ;  /* 0xfffffffc00f08947 */ /* 0x002fea000383ffff */
[----:B------:R-:W-:Y:S05]  /*84a0*/  BRA `(.L_x_212) ;  /* 0xfffffff000ec7947 */ /* 0x000fea000383ffff */
.L_x_186:
[----:B0-----:R0:W1:Y:S02]  /*84b0*/  SYNCS.PHASECHK.TRANS64.TRYWAIT P0, [R9+URZ], R4 ;  /* 0x00000004090075a7 */ /* 0x001064000800017f */
[----:B-1----:R-:W-:Y:S05]  /*84c0*/  @!P0 NANOSLEEP.SYNCS 0x989680 ;  /* 0x009896800000895d */ /* 0x002fea0003900000 */
[----:B------:R-:W1:Y:S02]  /*84d0*/  @!P0 SYNCS.PHASECHK.TRANS64 P0, [R9+URZ], R4 ;  /* 0x00000004090085a7 */ /* 0x000e64000800007f */
[----:B-1----:R-:W-:Y:S05]  /*84e0*/  @!P0 BRA `(.L_x_186) ;  /* 0xfffffffc00f08947 */ /* 0x002fea000383ffff */
[----:B------:R-:W-:Y:S05]  /*84f0*/  BRA `(.L_x_213) ;  /* 0xfffffff000fc7947 */ /* 0x000fea000383ffff */
.L_x_187:
[----:B0-----:R0:W1:Y:S02]  /*8500*/  SYNCS.PHASECHK.TRANS64.TRYWAIT P0, [R6+URZ], R5 ;  /* 0x00000005060075a7 */ /* 0x001064000800017f */
[----:B-1----:R-:W-:Y:S05]  /*8510*/  @!P0 NANOSLEEP.SYNCS 0x989680 ;  /* 0x009896800000895d */ /* 0x002fea0003900000 */
[----:B------:R-:W1:Y:S02]  /*8520*/  @!P0 SYNCS.PHASECHK.TRANS64 P0, [R6+URZ], R5 ;  /* 0x00000005060085a7 */ /* 0x000e64000800007f */
[----:B-1----:R-:W-:Y:S05]  /*8530*/  @!P0 BRA `(.L_x_187) ;  /* 0xfffffffc00f08947 */ /* 0x002fea000383ffff */
[----:B------:R-:W-:Y:S05]  /*8540*/  BRA `(.L_x_214) ;  /* 0xfffffff4000c7947 */ /* 0x000fea000383ffff */
.L_x_188:
[----:B0-----:R0:W1:Y:S02]  /*8550*/  SYNCS.PHASECHK.TRANS64.TRYWAIT P0, [R9+URZ], R4 ;  /* 0x00000004090075a7 */ /* 0x001064000800017f */
[----:B-1----:R-:W-:Y:S05]  /*8560*/  @!P0 NANOSLEEP.SYNCS 0x989680 ;  /* 0x009896800000895d */ /* 0x002fea0003900000 */
[----:B------:R-:W1:Y:S02]  /*8570*/  @!P0 SYNCS.PHASECHK.TRANS64 P0, [R9+URZ], R4 ;  /* 0x00000004090085a7 */ /* 0x000e64000800007f */
[----:B-1----:R-:W-:Y:S05]  /*8580*/  @!P0 BRA `(.L_x_188) ;  /* 0xfffffffc00f08947 */ /* 0x002fea000383ffff */
[----:B------:R-:W-:Y:S05]  /*8590*/  BRA `(.L_x_215) ;  /* 0xfffffff4001c7947 */ /* 0x000fea000383ffff */
.L_x_189:
[----:B0-----:R0:W1:Y:S02]  /*85a0*/  SYNCS.PHASECHK.TRANS64.TRYWAIT P0, [R6+URZ], R5 ;  /* 0x00000005060075a7 */ /* 0x001064000800017f */
[----:B-1----:R-:W-:Y:S05]  /*85b0*/  @!P0 NANOSLEEP.SYNCS 0x989680 ;  /* 0x009896800000895d */ /* 0x002fea0003900000 */
[----:B------:R-:W1:Y:S02]  /*85c0*/  @!P0 SYNCS.PHASECHK.TRANS64 P0, [R6+URZ], R5 ;  /* 0x00000005060085a7 */ /* 0x000e64000800007f */
[----:B-1----:R-:W-:Y:S05]  /*85d0*/  @!P0 BRA `(.L_x_189) ;  /* 0xfffffffc00f08947 */ /* 0x002fea000383ffff */
[----:B------:R-:W-:Y:S05]  /*85e0*/  BRA `(.L_x_216) ;  /* 0xfffffff4002c7947 */ /* 0x000fea000383ffff */
.L_x_190:
[----:B0-----:R0:W1:Y:S02]  /*85f0*/  SYNCS.PHASECHK.TRANS64.TRYWAIT P0, [R9+URZ], R4 ;  /* 0x00000004090075a7 */ /* 0x001064000800017f */
[----:B-1----:R-:W-:Y:S05]  /*8600*/  @!P0 NANOSLEEP.SYNCS 0x989680 ;  /* 0x009896800000895d */ /* 0x002fea0003900000 */
[----:B------:R-:W1:Y:S02]  /*8610*/  @!P0 SYNCS.PHASECHK.TRANS64 P0, [R9+URZ], R4 ;  /* 0x00000004090085a7 */ /* 0x000e64000800007f */
[----:B-1----:R-:W-:Y:S05]  /*8620*/  @!P0 BRA `(.L_x_190) ;  /* 0xfffffffc00f08947 */ /* 0x002fea000383ffff */
[----:B------:R-:W-:Y:S05]  /*8630*/  BRA `(.L_x_217) ;  /* 0xfffffff4003c7947 */ /* 0x000fea000383ffff */
.L_x_191:
[----:B0-----:R0:W1:Y:S02]  /*8640*/  SYNCS.PHASECHK.TRANS64.TRYWAIT P0, [R6+URZ], R5 ;  /* 0x00000005060075a7 */ /* 0x001064000800017f */
[----:B-1----:R-:W-:Y:S05]  /*8650*/  @!P0 NANOSLEEP.SYNCS 0x989680 ;  /* 0x009896800000895d */ /* 0x002fea0003900000 */
[----:B------:R-:W1:Y:S02]  /*8660*/  @!P0 SYNCS.PHASECHK.TRANS64 P0, [R6+URZ], R5 ;  /* 0x00000005060085a7 */ /* 0x000e64000800007f */
[----:B-1----:R-:W-:Y:S05]  /*8670*/  @!P0 BRA `(.L_x_191) ;  /* 0xfffffffc00f08947 */ /* 0x002fea000383ffff */
[----:B------:R-:W-:Y:S05]  /*8680*/  BRA `(.L_x_218) ;  /* 0xfffffff4004c7947 */ /* 0x000fea000383ffff */
.L_x_192:
[----:B0-----:R0:W1:Y:S02]  /*8690*/  SYNCS.PHASECHK.TRANS64.TRYWAIT P0, [R9+URZ], R4 ;  /* 0x00000004090075a7 */ /* 0x001064000800017f */
[----:B-1----:R-:W-:Y:S05]  /*86a0*/  @!P0 NANOSLEEP.SYNCS 0x989680 ;  /* 0x009896800000895d */ /* 0x002fea0003900000 */
[----:B------:R-:W1:Y:S02]  /*86b0*/  @!P0 SYNCS.PHASECHK.TRANS64 P0, [R9+URZ], R4 ;  /* 0x00000004090085a7 */ /* 0x000e64000800007f */
[----:B-1----:R-:W-:Y:S05]  /*86c0*/  @!P0 BRA `(.L_x_192) ;  /* 0xfffffffc00f08947 */ /* 0x002fea000383ffff */
[----:B------:R-:W-:Y:S05]  /*86d0*/  BRA `(.L_x_219) ;  /* 0xfffffff4005c7947 */ /* 0x000fea000383ffff */
.L_x_193:
[----:B0-----:R0:W1:Y:S02]  /*86e0*/  SYNCS.PHASECHK.TRANS64.TRYWAIT P0, [R6+URZ], R5 ;  /* 0x00000005060075a7 */ /* 0x001064000800017f */
[----:B-1----:R-:W-:Y:S05]  /*86f0*/  @!P0 NANOSLEEP.SYNCS 0x989680 ;  /* 0x009896800000895d */ /* 0x002fea0003900000 */
[----:B------:R-:W1:Y:S02]  /*8700*/  @!P0 SYNCS.PHASECHK.TRANS64 P0, [R6+URZ], R5 ;  /* 0x00000005060085a7 */ /* 0x000e64000800007f */
[----:B-1----:R-:W-:Y:S05]  /*8710*/  @!P0 BRA `(.L_x_193) ;  /* 0xfffffffc00f08947 */ /* 0x002fea000383ffff */
[----:B------:R-:W-:Y:S05]  /*8720*/  BRA `(.L_x_220) ;  /* 0xfffffff4006c7947 */ /* 0x000fea000383ffff */
.L_x_194:
[----:B0-----:R0:W1:Y:S02]  /*8730*/  SYNCS.PHASECHK.TRANS64.TRYWAIT P0, [R9+URZ], R4 ;  /* 0x00000004090075a7 */ /* 0x001064000800017f */
[----:B-1----:R-:W-:Y:S05]  /*8740*/  @!P0 NANOSLEEP.SYNCS 0x989680 ;  /* 0x009896800000895d */ /* 0x002fea0003900000 */
[----:B------:R-:W1:Y:S02]  /*8750*/  @!P0 SYNCS.PHASECHK.TRANS64 P0, [R9+URZ], R4 ;  /* 0x00000004090085a7 */ /* 0x000e64000800007f */
[----:B-1----:R-:W-:Y:S05]  /*8760*/  @!P0 BRA `(.L_x_194) ;  /* 0xfffffffc00f08947 */ /* 0x002fea000383ffff */
[----:B------:R-:W-:Y:S05]  /*8770*/  BRA `(.L_x_221) ;  /* 0xfffffff4007c7947 */ /* 0x000fea000383ffff */
.L_x_195:
[----:B0-----:R0:W1:Y:S02]  /*8780*/  SYNCS.PHASECHK.TRANS64.TRYWAIT P0, [R6+URZ], R5 ;  /* 0x00000005060075a7 */ /* 0x001064000800017f */
[----:B-1----:R-:W-:Y:S05]  /*8790*/  @!P0 NANOSLEEP.SYNCS 0x989680 ;  /* 0x009896800000895d */ /* 0x002fea0003900000 */
[----:B------:R-:W1:Y:S02]  /*87a0*/  @!P0 SYNCS.PHASECHK.TRANS64 P0, [R6+URZ], R5 ;  /* 0x00000005060085a7 */ /* 0x000e64000800007f */
[----:B-1----:R-:W-:Y:S05]  /*87b0*/  @!P0 BRA `(.L_x_195) ;  /* 0xfffffffc00f08947 */ /* 0x002fea000383ffff */
[----:B------:R-:W-:Y:S05]  /*87c0*/  BRA `(.L_x_222) ;  /* 0xfffffff4008c7947 */ /* 0x000fea000383ffff */
.L_x_196:
[----:B0-----:R0:W1:Y:S02]  /*87d0*/  SYNCS.PHASECHK.TRANS64.TRYWAIT P0, [R9+URZ], R4 ;  /* 0x00000004090075a7 */ /* 0x001064000800017f */
[----:B-1----:R-:W-:Y:S05]  /*87e0*/  @!P0 NANOSLEEP.SYNCS 0x989680 ;  /* 0x009896800000895d */ /* 0x002fea0003900000 */
[----:B------:R-:W1:Y:S02]  /*87f0*/  @!P0 SYNCS.PHASECHK.TRANS64 P0, [R9+URZ], R4 ;  /* 0x00000004090085a7 */ /* 0x000e64000800007f */
[----:B-1----:R-:W-:Y:S05]  /*8800*/  @!P0 BRA `(.L_x_196) ;  /* 0xfffffffc00f08947 */ /* 0x002fea000383ffff */
[----:B------:R-:W-:Y:S05]  /*8810*/  BRA `(.L_x_223) ;  /* 0xfffffff4009c7947 */ /* 0x000fea000383ffff */
.L_x_197:
[----:B0-----:R0:W1:Y:S02]  /*8820*/  SYNCS.PHASECHK.TRANS64.TRYWAIT P0, [R6+URZ], R5 ;  /* 0x00000005060075a7 */ /* 0x001064000800017f */
[----:B-1----:R-:W-:Y:S05]  /*8830*/  @!P0 NANOSLEEP.SYNCS 0x989680 ;  /* 0x009896800000895d */ /* 0x002fea0003900000 */
[----:B------:R-:W1:Y:S02]  /*8840*/  @!P0 SYNCS.PHASECHK.TRANS64 P0, [R6+URZ], R5 ;  /* 0x00000005060085a7 */ /* 0x000e64000800007f */
[----:B-1----:R-:W-:Y:S05]  /*8850*/  @!P0 BRA `(.L_x_197) ;  /* 0xfffffffc00f08947 */ /* 0x002fea000383ffff */
[----:B------:R-:W-:Y:S05]  /*8860*/  BRA `(.L_x_224) ;  /* 0xfffffff400ac7947 */ /* 0x000fea000383ffff */
.L_x_198:
[----:B0-----:R0:W1:Y:S02]  /*8870*/  SYNCS.PHASECHK.TRANS64.TRYWAIT P0, [R9+URZ], R4 ;  /* 0x00000004090075a7 */ /* 0x001064000800017f */
[----:B-1----:R-:W-:Y:S05]  /*8880*/  @!P0 NANOSLEEP.SYNCS 0x989680 ;  /* 0x009896800000895d */ /* 0x002fea0003900000 */
[----:B------:R-:W1:Y:S02]  /*8890*/  @!P0 SYNCS.PHASECHK.TRANS64 P0, [R9+URZ], R4 ;  /* 0x00000004090085a7 */ /* 0x000e64000800007f */
[----:B-1----:R-:W-:Y:S05]  /*88a0*/  @!P0 BRA `(.L_x_198) ;  /* 0xfffffffc00f08947 */ /* 0x002fea000383ffff */
[----:B------:R-:W-:Y:S05]  /*88b0*/  BRA `(.L_x_225) ;  /* 0xfffffff400bc7947 */ /* 0x000fea000383ffff */
.L_x_199:
[----:B0-----:R0:W1:Y:S02]  /*88c0*/  SYNCS.PHASECHK.TRANS64.TRYWAIT P0, [R6+URZ], R5 ;  /* 0x00000005060075a7 */ /* 0x001064000800017f */
[----:B-1----:R-:W-:Y:S05]  /*88d0*/  @!P0 NANOSLEEP.SYNCS 0x989680 ;  /* 0x009896800000895d */ /* 0x002fea0003900000 */
[----:B------:R-:W1:Y:S02]  /*88e0*/  @!P0 SYNCS.PHASECHK.TRANS64 P0, [R6+URZ], R5 ;  /* 0x00000005060085a7 */ /* 0x000e64000800007f */
[----:B-1----:R-:W-:Y:S05]  /*88f0*/  @!P0 BRA `(.L_x_199) ;  /* 0xfffffffc00f08947 */ /* 0x002fea000383ffff */
[----:B------:R-:W-:Y:S05]  /*8900*/  BRA `(.L_x_226) ;  /* 0xfffffff400cc7947 */ /* 0x000fea000383ffff */
.L_x_200:
[----:B0-----:R0:W1:Y:S02]  /*8910*/  SYNCS.PHASECHK.TRANS64.TRYWAIT P0, [R9+URZ], R4 ;  /* 0x00000004090075a7 */ /* 0x001064000800017f */
[----:B-1----:R-:W-:Y:S05]  /*8920*/  @!P0 NANOSLEEP.SYNCS 0x989680 ;  /* 0x009896800000895d */ /* 0x002fea0003900000 */
[----:B------:R-:W1:Y:S02]  /*8930*/  @!P0 SYNCS.PHASECHK.TRANS64 P0, [R9+URZ], R4 ;  /* 0x00000004090085a7 */ /* 0x000e64000800007f */
[----:B-1----:R-:W-:Y:S05]  /*8940*/  @!P0 BRA `(.L_x_200) ;  /* 0xfffffffc00f08947 */ /* 0x002fea000383ffff */
[----:B------:R-:W-:Y:S05]  /*8950*/  BRA `(.L_x_227) ;  /* 0xfffffff400dc7947 */ /* 0x000fea000383ffff */
.L_x_201:
[----:B-1----:R1:W2:Y:S02]  /*8960*/  SYNCS.PHASECHK.TRANS64.TRYWAIT P0, [R6+URZ], R5 ;  /* 0x00000005060075a7 */ /* 0x0022a4000800017f */
[----:B--2---:R-:W-:Y:S05]  /*8970*/  @!P0 NANOSLEEP.SYNCS 0x989680 ;  /* 0x009896800000895d */ /* 0x004fea0003900000 */
[----:B------:R-:W2:Y:S02]  /*8980*/  @!P0 SYNCS.PHASECHK.TRANS64 P0, [R6+URZ], R5 ;  /* 0x00000005060085a7 */ /* 0x000ea4000800007f */
[----:B--2---:R-:W-:Y:S05]  /*8990*/  @!P0 BRA `(.L_x_201) ;  /* 0xfffffffc00f08947 */ /* 0x004fea000383ffff */
[----:B------:R-:W-:Y:S05]  /*89a0*/  BRA `(.L_x_228) ;  /* 0xfffffff400e47947 */ /* 0x000fea000383ffff */
.L_x_229:
[----:B------:R-:W-:-:S00]  /*89b0*/  BRA `(.L_x_229) ;  /* 0xfffffffc00fc7947 */ /* 0x000fc0000383ffff */
[----:B------:R-:W-:-:S00]  /*89c0*/  NOP ;  /* 0x0000000000007918 */ /* 0x000fc00000000000 */
        /* <DEDUP_REMOVED lines=11> */
.L_x_230:


//--------------------- .nv.global.init           --------------------------
	.section	.nv.global.init,"aw",@progbits
.nv.global.init:
	.type		$str$22,@object
	.size		$str$22,($str$23 - $str$22)
$str$22:
        /*0000*/ 	.byte	0x6b, 0x5f, 0x74, 0x69, 0x6c, 0x65, 0x5f, 0x63, 0x6f, 0x75, 0x6e, 0x74, 0x20, 0x3e, 0x3d, 0x20
        /*0010*/ 	.byte	0x31, 0x00
	.type		$str$23,@object
	.size		$str$23,(__unnamed_1 - $str$23)
$str$23:
        /*0012*/ 	.byte	0x2f, 0x74, 0x6d, 0x70, 0x2f, 0x63, 0x75, 0x74, 0x6c, 0x61, 0x73, 0x73, 0x5f, 0x73, 0x77, 0x65
        /*0022*/ 	.byte	0x65, 0x70, 0x5f, 0x73, 0x72, 0x63, 0x2f, 0x69, 0x6e, 0x63, 0x6c, 0x75, 0x64, 0x65, 0x2f, 0x63
        /*0032*/ 	.byte	0x75, 0x74, 0x6c, 0x61, 0x73, 0x73, 0x2f, 0x67, 0x65, 0x6d, 0x6d, 0x2f, 0x63, 0x6f, 0x6c, 0x6c
        /*0042*/ 	.byte	0x65, 0x63, 0x74, 0x69, 0x76, 0x65, 0x2f, 0x73, 0x6d, 0x39, 0x30, 0x5f, 0x6d, 0x6d, 0x61, 0x5f
        /*0052*/ 	.byte	0x74, 0x6d, 0x61, 0x5f, 0x67, 0x6d, 0x6d, 0x61, 0x5f, 0x73, 0x73, 0x5f, 0x77, 0x61, 0x72, 0x70
        /*0062*/ 	.byte	0x73, 0x70, 0x65, 0x63, 0x69, 0x61, 0x6c, 0x69, 0x7a, 0x65, 0x64, 0x2e, 0x68, 0x70, 0x70, 0x00
	.type		__unnamed_1,@object
	.size		__unnamed_1,(.L_0 - __unnamed_1)
__unnamed_1:
        /*0072*/ 	.byte	0x76, 0x6f, 0x69, 0x64, 0x20, 0x63, 0x75, 0x74, 0x6c, 0x61, 0x73, 0x73, 0x3a, 0x3a, 0x67, 0x65
        /* <DEDUP_REMOVED lines=180> */
        /*0bc2*/ 	.byte	0x5d, 0x00
.L_0:


//--------------------- .nv.shared._ZN7cutlass13device_kernelINS_4gemm6kernel13GemmUniversalIN4cute5tupleIJiiiiEEENS1_10collective13CollectiveMmaINS1_34MainloopSm90TmaGmmaWarpSpecializedILi18ENS5_IJNS4_1CILi1EEENSA_ILi2EEESB_EEENS1_32KernelTmaWarpSpecializedPingpongEEENS5_IJNSA_ILi64EEENSA_ILi128EEENSA_ILi32EEEEEENS_6half_tENS5_IJlSB_lEEESK_SL_NS4_8TiledMMAINS4_8MMA_AtomIJNS4_4SM904GMMA26MMA_64x128x16_F32F16F16_SSILNSP_5MajorE0ELSR_0ELNSP_7ScaleInE1ELSS_1EEEEEENS4_6LayoutINS5_IJSB_SB_SB_EEENS5_IJNSA_ILi0EEESX_SX_EEEEENS5_IJNS4_10UnderscoreES10_S10_EEEEENS4_23SM90_TMA_LOAD_MULTICASTENS4_14ComposedLayoutINS4_7SwizzleILi2ELi4ELi3EEENS4_18smem_ptr_flag_bitsILi16EEENSV_INS5_IJNSA_ILi8EEESI_EEENS5_IJSI_SB_EEEEEEEvNS4_8identityENS4_13SM90_TMA_LOADES1D_vS1E_EENS_8epilogue10collective6detail29Sm90TmaWarpSpecializedAdapterINS1I_15DefaultEpilogueISK_SL_SL_NS1H_6thread17LinearCombinationISK_Li1EffLNS1M_9ScaleType4KindE0ELNS_15FloatRoundStyleE2ESK_EENS1_15EpilogueDefaultEEEEEvvEEEEvNT_6ParamsE --------------------------
	.section	.nv.shared._ZN7cutlass13device_kernelINS_4gemm6kernel13GemmUniversalIN4cute5tupleIJiiiiEEENS1_10collective13CollectiveMmaINS1_34MainloopSm90TmaGmmaWarpSpecializedILi18ENS5_IJNS4_1CILi1EEENSA_ILi2EEESB_EEENS1_32KernelTmaWarpSpecializedPingpongEEENS5_IJNSA_ILi64EEENSA_ILi128EEENSA_ILi32EEEEEENS_6half_tENS5_IJlSB_lEEESK_SL_NS4_8TiledMMAINS4_8MMA_AtomIJNS4_4SM904GMMA26MMA_64x128x16_F32F16F16_SSILNSP_5MajorE0ELSR_0ELNSP_7ScaleInE1ELSS_1EEEEEENS4_6LayoutINS5_IJSB_SB_SB_EEENS5_IJNSA_ILi0EEESX_SX_EEEEENS5_IJNS4_10UnderscoreES10_S10_EEEEENS4_23SM90_TMA_LOAD_MULTICASTENS4_14ComposedLayoutINS4_7SwizzleILi2ELi4ELi3EEENS4_18smem_ptr_flag_bitsILi16EEENSV_INS5_IJNSA_ILi8EEESI_EEENS5_IJSI_SB_EEEEEEEvNS4_8identityENS4_13SM90_TMA_LOADES1D_vS1E_EENS_8epilogue10collective6detail29Sm90TmaWarpSpecializedAdapterINS1I_15DefaultEpilogueISK_SL_SL_NS1H_6thread17LinearCombinationISK_Li1EffLNS1M_9ScaleType4KindE0ELNS_15FloatRoundStyleE2ESK_EENS1_15EpilogueDefaultEEEEEvvEEEEvNT_6ParamsE,"aw",@nobits
	.sectionflags	@""
	.align	16
	.zero		1024


//--------------------- .nv.shared.reserved.0     --------------------------
	.section	.nv.shared.reserved.0,"aw",@nobits
	.weak		__nv_reservedSMEM_offset_0_alias
	.size		__nv_reservedSMEM_offset_0_alias, 0, 0
	.other		__nv_reservedSMEM_offset_0_alias,@"STO_CUDA_RESERVED_SHARED STV_DEFAULT"
__nv_reservedSMEM_offset_0_alias:
	.zero		0


//--------------------- .nv.global                --------------------------
	.section	.nv.global,"aw",@nobits
.nv.global:
	.type		_ZN40_INTERNAL_bcf1b49a_4_k_cu_82ea1c4c_259504cute1_E,@object
	.size		_ZN40_INTERNAL_bcf1b49a_4_k_cu_82ea1c4c_259504cute1_E,(_ZN40_INTERNAL_bcf1b49a_4_k_cu_82ea1c4c_259504cuda3std3__45__cpo6cbeginE - _ZN40_INTERNAL_bcf1b49a_4_k_cu_82ea1c4c_259504cute1_E)
_ZN40_INTERNAL_bcf1b49a_4_k_cu_82ea1c4c_259504cute1_E:
	.zero		1
	.type		_ZN40_INTERNAL_bcf1b49a_4_k_cu_82ea1c4c_259504cuda3std3__45__cpo6cbeginE,@object
	.size		_ZN40_INTERNAL_bcf1b49a_4_k_cu_82ea1c4c_259504cuda3std3__45__cpo6cbeginE,(_ZN40_INTERNAL_bcf1b49a_4_k_cu_82ea1c4c_259504cuda3std3__48in_placeE - _ZN40_INTERNAL_bcf1b49a_4_k_cu_82ea1c4c_259504cuda3std3__45__cpo6cbeginE)
_ZN40_INTERNAL_bcf1b49a_4_k_cu_82ea1c4c_259504cuda3std3__45__cpo6cbeginE:
	.zero		1
	.type		_ZN40_INTERNAL_bcf1b49a_4_k_cu_82ea1c4c_259504cuda3std3__48in_placeE,@object
	.size		_ZN40_INTERNAL_bcf1b49a_4_k_cu_82ea1c4c_259504cuda3std3__48in_placeE,(_ZN40_INTERNAL_bcf1b49a_4_k_cu_82ea1c4c_259504cuda3std6ranges3__45__cpo9iter_moveE - _ZN40_INTERNAL_bcf1b49a_4_k_cu_82ea1c4c_259504cuda3std3__48in_placeE)
_ZN40_INTERNAL_bcf1b49a_4_k_cu_82ea1c4c_259504cuda3std3__48in_placeE:
	.zero		1
	.type		_ZN40_INTERNAL_bcf1b49a_4_k_cu_82ea1c4c_259504cuda3std6ranges3__45__cpo9iter_moveE,@object
	.size		_ZN40_INTERNAL_bcf1b49a_4_k_cu_82ea1c4c_259504cuda3std6ranges3__45__cpo9iter_moveE,(_ZN40_INTERNAL_bcf1b49a_4_k_cu_82ea1c4c_259504cuda3std3__45__cpo5beginE - _ZN40_INTERNAL_bcf1b49a_4_k_cu_82ea1c4c_259504cuda3std6ranges3__45__cpo9iter_moveE)
_ZN40_INTERNAL_bcf1b49a_4_k_cu_82ea1c4c_259504cuda3std6ranges3__45__cpo9iter_moveE:
	.zero		1
	.type		_ZN40_INTERNAL_bcf1b49a_4_k_cu_82ea1c4c_259504cuda3std3__45__cpo5beginE,@object
	.size		_ZN40_INTERNAL_bcf1b49a_4_k_cu_82ea1c4c_259504cuda3std3__45__cpo5beginE,(_ZN40_INTERNAL_bcf1b49a_4_k_cu_82ea1c4c_259504cuda3std3__442_GLOBAL__N__bcf1b49a_4_k_cu_82ea1c4c_259506ignoreE - _ZN40_INTERNAL_bcf1b49a_4_k_cu_82ea1c4c_259504cuda3std3__45__cpo5beginE)
_ZN40_INTERNAL_bcf1b49a_4_k_cu_82ea1c4c_259504cuda3std3__45__cpo5beginE:
	.zero		1
	.type		_ZN40_INTERNAL_bcf1b49a_4_k_cu_82ea1c4c_259504cuda3std3__442_GLOBAL__N__bcf1b49a_4_k_cu_82ea1c4c_259506ignoreE,@object
	.size		_ZN40_INTERNAL_bcf1b49a_4_k_cu_82ea1c4c_259504cuda3std3__442_GLOBAL__N__bcf1b49a_4_k_cu_82ea1c4c_259506ignoreE,(_ZN40_INTERNAL_bcf1b49a_4_k_cu_82ea1c4c_259504cute7productE - _ZN40_INTERNAL_bcf1b49a_4_k_cu_82ea1c4c_259504cuda3std3__442_GLOBAL__N__bcf1b49a_4_k_cu_82ea1c4c_259506ignoreE)
_ZN40_INTERNAL_bcf1b49a_4_k_cu_82ea1c4c_259504cuda3std3__442_GLOBAL__N__bcf1b49a_4_k_cu_82ea1c4c_259506ignoreE:
	.zero		1
	.type		_ZN40_INTERNAL_bcf1b49a_4_k_cu_82ea1c4c_259504cute7productE,@object
	.size		_ZN40_INTERNAL_bcf1b49a_4_k_cu_82ea1c4c_259504cute7productE,(_ZN40_INTERNAL_bcf1b49a_4_k_cu_82ea1c4c_259504cuda3std3__45__cpo3endE - _ZN40_INTERNAL_bcf1b49a_4_k_cu_82ea1c4c_259504cute7productE)
_ZN40_INTERNAL_bcf1b49a_4_k_cu_82ea1c4c_259504cute7productE:
	.zero		1
	.type		_ZN40_INTERNAL_bcf1b49a_4_k_cu_82ea1c4c_259504cuda3std3__45__cpo3endE,@object
	.size		_ZN40_INTERNAL_bcf1b49a_4_k_cu_82ea1c4c_259504cuda3std3__45__cpo3endE,(_ZN40_INTERNAL_bcf1b49a_4_k_cu_82ea1c4c_259504cuda3std3__419piecewise_constructE - _ZN40_INTERNAL_bcf1b49a_4_k_cu_82ea1c4c_259504cuda3std3__45__cpo3endE)
_ZN40_INTERNAL_bcf1b49a_4_k_cu_82ea1c4c_259504cuda3std3__45__cpo3endE:
	.zero		1
	.type		_ZN40_INTERNAL_bcf1b49a_4_k_cu_82ea1c4c_259504cuda3std3__419piecewise_constructE,@object
	.size		_ZN40_INTERNAL_bcf1b49a_4_k_cu_82ea1c4c_259504cuda3std3__419piecewise_constructE,(_ZN40_INTERNAL_bcf1b49a_4_k_cu_82ea1c4c_259504cuda3std3__45__cpo4cendE - _ZN40_INTERNAL_bcf1b49a_4_k_cu_82ea1c4c_259504cuda3std3__419piecewise_constructE)
_ZN40_INTERNAL_bcf1b49a_4_k_cu_82ea1c4c_259504cuda3std3__419piecewise_constructE:
	.zero		1
	.type		_ZN40_INTERNAL_bcf1b49a_4_k_cu_82ea1c4c_259504cuda3std3__45__cpo4cendE,@object
	.size		_ZN40_INTERNAL_bcf1b49a_4_k_cu_82ea1c4c_259504cuda3std3__45__cpo4cendE,(_ZN40_INTERNAL_bcf1b49a_4_k_cu_82ea1c4c_259504cuda3std6ranges3__45__cpo4swapE - _ZN40_INTERNAL_bcf1b49a_4_k_cu_82ea1c4c_259504cuda3std3__45__cpo4cendE)
_ZN40_INTERNAL_bcf1b49a_4_k_cu_82ea1c4c_259504cuda3std3__45__cpo4cendE:
	.zero		1
	.type		_ZN40_INTERNAL_bcf1b49a_4_k_cu_82ea1c4c_259504cuda3std6ranges3__45__cpo4swapE,@object
	.size		_ZN40_INTERNAL_bcf1b49a_4_k_cu_82ea1c4c_259504cuda3std6ranges3__45__cpo4swapE,(.L_8 - _ZN40_INTERNAL_bcf1b49a_4_k_cu_82ea1c4c_259504cuda3std6ranges3__45__cpo4swapE)
_ZN40_INTERNAL_bcf1b49a_4_k_cu_82ea1c4c_259504cuda3std6ranges3__45__cpo4swapE:
	.zero		1
.L_8:


//--------------------- .nv.constant0._ZN7cutlass13device_kernelINS_4gemm6kernel13GemmUniversalIN4cute5tupleIJiiiiEEENS1_10collective13CollectiveMmaINS1_34MainloopSm90TmaGmmaWarpSpecializedILi18ENS5_IJNS4_1CILi1EEENSA_ILi2EEESB_EEENS1_32KernelTmaWarpSpecializedPingpongEEENS5_IJNSA_ILi64EEENSA_ILi128EEENSA_ILi32EEEEEENS_6half_tENS5_IJlSB_lEEESK_SL_NS4_8TiledMMAINS4_8MMA_AtomIJNS4_4SM904GMMA26MMA_64x128x16_F32F16F16_SSILNSP_5MajorE0ELSR_0ELNSP_7ScaleInE1ELSS_1EEEEEENS4_6LayoutINS5_IJSB_SB_SB_EEENS5_IJNSA_ILi0EEESX_SX_EEEEENS5_IJNS4_10UnderscoreES10_S10_EEEEENS4_23SM90_TMA_LOAD_MULTICASTENS4_14ComposedLayoutINS4_7SwizzleILi2ELi4ELi3EEENS4_18smem_ptr_flag_bitsILi16EEENSV_INS5_IJNSA_ILi8EEESI_EEENS5_IJSI_SB_EEEEEEEvNS4_8identityENS4_13SM90_TMA_LOADES1D_vS1E_EENS_8epilogue10collective6detail29Sm90TmaWarpSpecializedAdapterINS1I_15DefaultEpilogueISK_SL_SL_NS1H_6thread17LinearCombinationISK_Li1EffLNS1M_9ScaleType4KindE0ELNS_15FloatRoundStyleE2ESK_EENS1_15EpilogueDefaultEEEEEvvEEEEvNT_6ParamsE --------------------------
	.section	.nv.constant0._ZN7cutlass13device_kernelINS_4gemm6kernel13GemmUniversalIN4cute5tupleIJiiiiEEENS1_10collective13CollectiveMmaINS1_34MainloopSm90TmaGmmaWarpSpecializedILi18ENS5_IJNS4_1CILi1EEENSA_ILi2EEESB_EEENS1_32KernelTmaWarpSpecializedPingpongEEENS5_IJNSA_ILi64EEENSA_ILi128EEENSA_ILi32EEEEEENS_6half_tENS5_IJlSB_lEEESK_SL_NS4_8TiledMMAINS4_8MMA_AtomIJNS4_4SM904GMMA26MMA_64x128x16_F32F16F16_SSILNSP_5MajorE0ELSR_0ELNSP_7ScaleInE1ELSS_1EEEEEENS4_6LayoutINS5_IJSB_SB_SB_EEENS5_IJNSA_ILi0EEESX_SX_EEEEENS5_IJNS4_10UnderscoreES10_S10_EEEEENS4_23SM90_TMA_LOAD_MULTICASTENS4_14ComposedLayoutINS4_7SwizzleILi2ELi4ELi3EEENS4_18smem_ptr_flag_bitsILi16EEENSV_INS5_IJNSA_ILi8EEESI_EEENS5_IJSI_SB_EEEEEEEvNS4_8identityENS4_13SM90_TMA_LOADES1D_vS1E_EENS_8epilogue10collective6detail29Sm90TmaWarpSpecializedAdapterINS1I_15DefaultEpilogueISK_SL_SL_NS1H_6thread17LinearCombinationISK_Li1EffLNS1M_9ScaleType4KindE0ELNS_15FloatRoundStyleE2ESK_EENS1_15EpilogueDefaultEEEEEvvEEEEvNT_6ParamsE,"a",@progbits
	.sectionflags	@""
	.align	4
.nv.constant0._ZN7cutlass13device_kernelINS_4gemm6kernel13GemmUniversalIN4cute5tupleIJiiiiEEENS1_10collective13CollectiveMmaINS1_34MainloopSm90TmaGmmaWarpSpecializedILi18ENS5_IJNS4_1CILi1EEENSA_ILi2EEESB_EEENS1_32KernelTmaWarpSpecializedPingpongEEENS5_IJNSA_ILi64EEENSA_ILi128EEENSA_ILi32EEEEEENS_6half_tENS5_IJlSB_lEEESK_SL_NS4_8TiledMMAINS4_8MMA_AtomIJNS4_4SM904GMMA26MMA_64x128x16_F32F16F16_SSILNSP_5MajorE0ELSR_0ELNSP_7ScaleInE1ELSS_1EEEEEENS4_6LayoutINS5_IJSB_SB_SB_EEENS5_IJNSA_ILi0EEESX_SX_EEEEENS5_IJNS4_10UnderscoreES10_S10_EEEEENS4_23SM90_TMA_LOAD_MULTICASTENS4_14ComposedLayoutINS4_7SwizzleILi2ELi4ELi3EEENS4_18smem_ptr_flag_bitsILi16EEENSV_INS5_IJNSA_ILi8EEESI_EEENS5_IJSI_SB_EEEEEEEvNS4_8identityENS4_13SM90_TMA_LOADES1D_vS1E_EENS_8epilogue10collective6detail29Sm90TmaWarpSpecializedAdapterINS1I_15DefaultEpilogueISK_SL_SL_NS1H_6thread17LinearCombinationISK_Li1EffLNS1M_9ScaleType4KindE0ELNS_15FloatRoundStyleE2ESK_EENS1_15EpilogueDefaultEEEEEvvEEEEvNT_6ParamsE:
	.zero		1664


//--------------------- SYMBOLS --------------------------

	.type		.nv.reservedSmem.offset0,@object
	.size		.nv.reservedSmem.offset0,0x4
	.type		__assertfail,@function
